	.target	sm_90a

	.elftype	@"ET_EXEC"


//--------------------- .note.nv.tkinfo           --------------------------
	.section	.note.nv.tkinfo,"",@"SHT_NOTE"
	.sectionflags	@"SHF_NOTE_NV_TKINFO"
	.tkinfo
        /*0018*/ 	.word	0x00000002
        /*0030*/ 	.string	""
        /*0030*/ 	.string	"ptxas"
        /*0030*/ 	.string	"Cuda compilation tools, release 13.0, V13.0.88"
        /*0030*/ 	.string	"Build cuda_13.0.r13.0/compiler.36424714_0"
        /*0030*/ 	.string	"-arch sm_90a -m 64 "



//--------------------- .note.nv.cuinfo           --------------------------
	.section	.note.nv.cuinfo,"",@"SHT_NOTE"
	.sectionflags	@"SHF_NOTE_NV_CUINFO"
        /*0018*/ 	.short	0x0002
        /*001a*/ 	.short	0x005a
        /*001c*/ 	.short	0x0082
	.zero		2


//--------------------- .nv.info                  --------------------------
	.section	.nv.info,"",@"SHT_CUDA_INFO"
	.align	4


	//----- nvinfo : EIATTR_REGCOUNT
	.align		4
        /*0000*/ 	.byte	0x04, 0x2f
        /*0002*/ 	.short	(.L_15 - .L_14)
	.align		4
.L_14:
        /*0004*/ 	.word	index@(_ZN7cutlass13device_kernelINS_4gemm6kernel13GemmUniversalIN4cute5tupleIJiiiiEEENS1_10collective13CollectiveMmaINS1_34MainloopSm90TmaGmmaWarpSpecializedILi22ENS5_IJNS4_1CILi2EEESB_NSA_ILi1EEEEEENS1_32KernelTmaWarpSpecializedPingpongEEENS5_IJNSA_ILi64EEENSA_ILi256EEENSA_ILi32EEEEEEaNS5_IJlSC_lEEEaSK_NS4_8TiledMMAINS4_8MMA_AtomIJNS4_4SM904GMMA27MMA_64x256x32_S32S8S8_SS_TNEEEENS4_6LayoutINS5_IJSC_SC_SC_EEENS5_IJNSA_ILi0EEEST_ST_EEEEENS5_IJNS4_10UnderscoreESW_SW_EEEEENS4_23SM90_TMA_LOAD_MULTICASTENS4_14ComposedLayoutINS4_7SwizzleILi1ELi4ELi3EEENS4_18smem_ptr_flag_bitsILi8EEENSR_INS5_IJNSA_ILi8EEESI_EEENS5_IJSI_SC_EEEEEEEvNS4_8identityESZ_S19_vS1A_EENS_8epilogue10collective6detail29Sm90TmaWarpSpecializedAdapterINS1D_15DefaultEpilogueIaSK_SK_NS1C_6thread17LinearCombinationIaLi1EiiLNS1H_9ScaleType4KindE0ELNS_15FloatRoundStyleE2EaEENS1_15EpilogueDefaultEEEEEvvEEEEvNT_6ParamsE)
        /*0008*/ 	.word	0x000000a8


	//----- nvinfo : EIATTR_FRAME_SIZE
	.align		4
.L_15:
        /*000c*/ 	.byte	0x04, 0x11
        /*000e*/ 	.short	(.L_17 - .L_16)
	.align		4
.L_16:
        /*0010*/ 	.word	index@(_ZN7cutlass13device_kernelINS_4gemm6kernel13GemmUniversalIN4cute5tupleIJiiiiEEENS1_10collective13CollectiveMmaINS1_34MainloopSm90TmaGmmaWarpSpecializedILi22ENS5_IJNS4_1CILi2EEESB_NSA_ILi1EEEEEENS1_32KernelTmaWarpSpecializedPingpongEEENS5_IJNSA_ILi64EEENSA_ILi256EEENSA_ILi32EEEEEEaNS5_IJlSC_lEEEaSK_NS4_8TiledMMAINS4_8MMA_AtomIJNS4_4SM904GMMA27MMA_64x256x32_S32S8S8_SS_TNEEEENS4_6LayoutINS5_IJSC_SC_SC_EEENS5_IJNSA_ILi0EEEST_ST_EEEEENS5_IJNS4_10UnderscoreESW_SW_EEEEENS4_23SM90_TMA_LOAD_MULTICASTENS4_14ComposedLayoutINS4_7SwizzleILi1ELi4ELi3EEENS4_18smem_ptr_flag_bitsILi8EEENSR_INS5_IJNSA_ILi8EEESI_EEENS5_IJSI_SC_EEEEEEEvNS4_8identityESZ_S19_vS1A_EENS_8epilogue10collective6detail29Sm90TmaWarpSpecializedAdapterINS1D_15DefaultEpilogueIaSK_SK_NS1C_6thread17LinearCombinationIaLi1EiiLNS1H_9ScaleType4KindE0ELNS_15FloatRoundStyleE2EaEENS1_15EpilogueDefaultEEEEEvvEEEEvNT_6ParamsE)
        /*0014*/ 	.word	0x00000008


	//----- nvinfo : EIATTR_MIN_STACK_SIZE
	.align		4
.L_17:
        /*0018*/ 	.byte	0x04, 0x12
        /*001a*/ 	.short	(.L_19 - .L_18)
	.align		4
.L_18:
        /*001c*/ 	.word	index@(_ZN7cutlass13device_kernelINS_4gemm6kernel13GemmUniversalIN4cute5tupleIJiiiiEEENS1_10collective13CollectiveMmaINS1_34MainloopSm90TmaGmmaWarpSpecializedILi22ENS5_IJNS4_1CILi2EEESB_NSA_ILi1EEEEEENS1_32KernelTmaWarpSpecializedPingpongEEENS5_IJNSA_ILi64EEENSA_ILi256EEENSA_ILi32EEEEEEaNS5_IJlSC_lEEEaSK_NS4_8TiledMMAINS4_8MMA_AtomIJNS4_4SM904GMMA27MMA_64x256x32_S32S8S8_SS_TNEEEENS4_6LayoutINS5_IJSC_SC_SC_EEENS5_IJNSA_ILi0EEEST_ST_EEEEENS5_IJNS4_10UnderscoreESW_SW_EEEEENS4_23SM90_TMA_LOAD_MULTICASTENS4_14ComposedLayoutINS4_7SwizzleILi1ELi4ELi3EEENS4_18smem_ptr_flag_bitsILi8EEENSR_INS5_IJNSA_ILi8EEESI_EEENS5_IJSI_SC_EEEEEEEvNS4_8identityESZ_S19_vS1A_EENS_8epilogue10collective6detail29Sm90TmaWarpSpecializedAdapterINS1D_15DefaultEpilogueIaSK_SK_NS1C_6thread17LinearCombinationIaLi1EiiLNS1H_9ScaleType4KindE0ELNS_15FloatRoundStyleE2EaEENS1_15EpilogueDefaultEEEEEvvEEEEvNT_6ParamsE)
        /*0020*/ 	.word	0x00000008
.L_19:


//--------------------- .nv.compat                --------------------------
	.section	.nv.compat,"",@"SHT_CUDA_COMPAT_INFO"
	.align	4
        /*0000*/ 	.byte	0x02, 0x09, 0x01, 0x00, 0x02, 0x02, 0x04, 0x00, 0x02, 0x05, 0x05, 0x00, 0x03, 0x07, 0x01, 0x01
        /*0010*/ 	.byte	0x02, 0x03, 0x01, 0x00, 0x02, 0x06, 0x01, 0x00, 0x04, 0x0b, 0x08, 0x00, 0x00, 0x00, 0x00, 0x00
        /*0020*/ 	.byte	0x00, 0x00, 0x00, 0x00


//--------------------- .nv.info._ZN7cutlass13device_kernelINS_4gemm6kernel13GemmUniversalIN4cute5tupleIJiiiiEEENS1_10collective13CollectiveMmaINS1_34MainloopSm90TmaGmmaWarpSpecializedILi22ENS5_IJNS4_1CILi2EEESB_NSA_ILi1EEEEEENS1_32KernelTmaWarpSpecializedPingpongEEENS5_IJNSA_ILi64EEENSA_ILi256EEENSA_ILi32EEEEEEaNS5_IJlSC_lEEEaSK_NS4_8TiledMMAINS4_8MMA_AtomIJNS4_4SM904GMMA27MMA_64x256x32_S32S8S8_SS_TNEEEENS4_6LayoutINS5_IJSC_SC_SC_EEENS5_IJNSA_ILi0EEEST_ST_EEEEENS5_IJNS4_10UnderscoreESW_SW_EEEEENS4_23SM90_TMA_LOAD_MULTICASTENS4_14ComposedLayoutINS4_7SwizzleILi1ELi4ELi3EEENS4_18smem_ptr_flag_bitsILi8EEENSR_INS5_IJNSA_ILi8EEESI_EEENS5_IJSI_SC_EEEEEEEvNS4_8identityESZ_S19_vS1A_EENS_8epilogue10collective6detail29Sm90TmaWarpSpecializedAdapterINS1D_15DefaultEpilogueIaSK_SK_NS1C_6thread17LinearCombinationIaLi1EiiLNS1H_9ScaleType4KindE0ELNS_15FloatRoundStyleE2EaEENS1_15EpilogueDefaultEEEEEvvEEEEvNT_6ParamsE --------------------------
	.section	.nv.info._ZN7cutlass13device_kernelINS_4gemm6kernel13GemmUniversalIN4cute5tupleIJiiiiEEENS1_10collective13CollectiveMmaINS1_34MainloopSm90TmaGmmaWarpSpecializedILi22ENS5_IJNS4_1CILi2EEESB_NSA_ILi1EEEEEENS1_32KernelTmaWarpSpecializedPingpongEEENS5_IJNSA_ILi64EEENSA_ILi256EEENSA_ILi32EEEEEEaNS5_IJlSC_lEEEaSK_NS4_8TiledMMAINS4_8MMA_AtomIJNS4_4SM904GMMA27MMA_64x256x32_S32S8S8_SS_TNEEEENS4_6LayoutINS5_IJSC_SC_SC_EEENS5_IJNSA_ILi0EEEST_ST_EEEEENS5_IJNS4_10UnderscoreESW_SW_EEEEENS4_23SM90_TMA_LOAD_MULTICASTENS4_14ComposedLayoutINS4_7SwizzleILi1ELi4ELi3EEENS4_18smem_ptr_flag_bitsILi8EEENSR_INS5_IJNSA_ILi8EEESI_EEENS5_IJSI_SC_EEEEEEEvNS4_8identityESZ_S19_vS1A_EENS_8epilogue10collective6detail29Sm90TmaWarpSpecializedAdapterINS1D_15DefaultEpilogueIaSK_SK_NS1C_6thread17LinearCombinationIaLi1EiiLNS1H_9ScaleType4KindE0ELNS_15FloatRoundStyleE2EaEENS1_15EpilogueDefaultEEEEEvvEEEEvNT_6ParamsE,"",@"SHT_CUDA_INFO"
	.sectionflags	@""
	.align	4


	//----- nvinfo : EIATTR_CUDA_API_VERSION
	.align		4
        /*0000*/ 	.byte	0x04, 0x37
        /*0002*/ 	.short	(.L_21 - .L_20)
.L_20:
        /*0004*/ 	.word	0x00000082


	//----- nvinfo : EIATTR_KPARAM_INFO
	.align		4
.L_21:
        /*0008*/ 	.byte	0x04, 0x17
        /*000a*/ 	.short	(.L_23 - .L_22)
.L_22:
        /*000c*/ 	.word	0x00000000
        /*0010*/ 	.short	0x0000
        /*0012*/ 	.short	0x0070
        /*0014*/ 	.byte	0x00, 0xf0, 0x01, 0x10


	//----- nvinfo : EIATTR_SPARSE_MMA_MASK
	.align		4
.L_23:
        /*0018*/ 	.byte	0x03, 0x50
        /*001a*/ 	.short	0x0000


	//----- nvinfo : EIATTR_MAXREG_COUNT
	.align		4
        /*001c*/ 	.byte	0x03, 0x1b
        /*001e*/ 	.short	0x00a8


	//----- nvinfo : EIATTR_NUM_BARRIERS
	.align		4
        /*0020*/ 	.byte	0x02, 0x4c
        /*0022*/ 	.byte	0x01
	.zero		1


	//----- nvinfo : EIATTR_EXTERNS
	.align		4
        /*0024*/ 	.byte	0x04, 0x0f
        /*0026*/ 	.short	(.L_25 - .L_24)


	//   ....[0]....
	.align		4
.L_24:
        /*0028*/ 	.word	index@(__assertfail)


	//----- nvinfo : EIATTR_ANNOTATIONS
	.align		4
.L_25:
        /*002c*/ 	.byte	0x04, 0x55
        /*002e*/ 	.short	(.L_27 - .L_26)


	//   ....[0]....
.L_26:
        /*0030*/ 	.word	0x00000001
        /*0034*/ 	.byte	0x20, 0x10, 0x00, 0x00, 0x01, 0x00, 0x00, 0x00, 0x30, 0x85, 0x00, 0x00, 0x01, 0x00, 0x00, 0x00
        /*0044*/ 	.byte	0xa0, 0x92, 0x00, 0x00


	//----- nvinfo : EIATTR_MERCURY_ISA_VERSION
	.align		4
.L_27:
        /*0048*/ 	.byte	0x03, 0x5f
        /*004a*/ 	.short	0x0101


	//----- nvinfo : EIATTR_INT_WARP_WIDE_INSTR_OFFSETS
	.align		4
        /*004c*/ 	.byte	0x04, 0x31
        /*004e*/ 	.short	(.L_29 - .L_28)


	//   ....[0]....
.L_28:
        /*0050*/ 	.word	0x00000780


	//   ....[1]....
        /*0054*/ 	.word	0x00000800


	//   ....[2]....
        /*0058*/ 	.word	0x00000900


	//   ....[3]....
        /*005c*/ 	.word	0x00000910


	//   ....[4]....
        /*0060*/ 	.word	0x00000930


	//   ....[5]....
        /*0064*/ 	.word	0x000009d0


	//   ....[6]....
        /*0068*/ 	.word	0x000009e0


	//   ....[7]....
        /*006c*/ 	.word	0x00000a30


	//   ....[8]....
        /*0070*/ 	.word	0x00001fb0


	//----- nvinfo : EIATTR_COOP_GROUP_MASK_REGIDS
	.align		4
.L_29:
        /*0074*/ 	.byte	0x04, 0x29
        /*0076*/ 	.short	(.L_31 - .L_30)


	//   ....[0]....
.L_30:
        /*0078*/ 	.word	0xffffffff


	//   ....[1]....
        /*007c*/ 	.word	0xffffffff


	//   ....[2]....
        /*0080*/ 	.word	0xffffffff


	//   ....[3]....
        /*0084*/ 	.word	0xffffffff


	//   ....[4]....
        /*0088*/ 	.word	0xffffffff


	//   ....[5]....
        /*008c*/ 	.word	0xffffffff


	//   ....[6]....
        /*0090*/ 	.word	0xffffffff


	//----- nvinfo : EIATTR_COOP_GROUP_INSTR_OFFSETS
	.align		4
.L_31:
        /*0094*/ 	.byte	0x04, 0x28
        /*0096*/ 	.short	(.L_33 - .L_32)


	//   ....[0]....
.L_32:
        /*0098*/ 	.word	0x00000070


	//   ....[1]....
        /*009c*/ 	.word	0x00000080


	//   ....[2]....
        /*00a0*/ 	.word	0x00000140


	//   ....[3]....
        /*00a4*/ 	.word	0x00000560


	//   ....[4]....
        /*00a8*/ 	.word	0x000005a0


	//   ....[5]....
        /*00ac*/ 	.word	0x00000a20


	//   ....[6]....
        /*00b0*/ 	.word	0x00000bc0


	//----- nvinfo : EIATTR_REG_RECONFIG
	.align		4
.L_33:
        /*00b4*/ 	.byte	0x01, 0x54
	.zero		2


	//----- nvinfo : EIATTR_SYSCALL_OFFSETS
	.align		4
        /*00b8*/ 	.byte	0x04, 0x46
        /*00ba*/ 	.short	(.L_35 - .L_34)


	//   ....[0]....
.L_34:
        /*00bc*/ 	.word	0x00001a40


	//----- nvinfo : EIATTR_MBARRIER_INSTR_OFFSETS
	.align		4
.L_35:
        /*00c0*/ 	.byte	0x04, 0x39
        /*00c2*/ 	.short	(.L_37 - .L_36)


	//   ....[0]....
.L_36:
        /*00c4*/ 	.word	0x00000280
        /*00c8*/ 	.word	0x000000ff
        /*00cc*/ 	.word	0x00000000
        /*00d0*/ 	.short	0x0100
        /*00d2*/ 	.byte	0x08
	.zero		1


	//   ....[1]....
        /*00d4*/ 	.word	0x00000290
        /*00d8*/ 	.word	0x000000ff
        /*00dc*/ 	.word	0x000000b0
        /*00e0*/ 	.short	0x0100
        /*00e2*/ 	.byte	0x08
	.zero		1


	//   ....[2]....
        /*00e4*/ 	.word	0x000002a0
        /*00e8*/ 	.word	0x000000ff
        /*00ec*/ 	.word	0x00000008
        /*00f0*/ 	.short	0x0100
        /*00f2*/ 	.byte	0x08
	.zero		1


	//   ....[3]....
        /*00f4*/ 	.word	0x000002b0
        /*00f8*/ 	.word	0x000000ff
        /*00fc*/ 	.word	0x000000b8
        /*0100*/ 	.short	0x0100
        /*0102*/ 	.byte	0x08
	.zero		1


	//   ....[4]....
        /*0104*/ 	.word	0x000002c0
        /*0108*/ 	.word	0x000000ff
        /*010c*/ 	.word	0x00000010
        /*0110*/ 	.short	0x0100
        /*0112*/ 	.byte	0x08
	.zero		1


	//   ....[5]....
        /*0114*/ 	.word	0x000002d0
        /*0118*/ 	.word	0x000000ff
        /*011c*/ 	.word	0x000000c0
        /*0120*/ 	.short	0x0100
        /*0122*/ 	.byte	0x08
	.zero		1


	//   ....[6]....
        /*0124*/ 	.word	0x000002e0
        /*0128*/ 	.word	0x000000ff
        /*012c*/ 	.word	0x00000018
        /*0130*/ 	.short	0x0100
        /*0132*/ 	.byte	0x08
	.zero		1


	//   ....[7]....
        /*0134*/ 	.word	0x000002f0
        /*0138*/ 	.word	0x000000ff
        /*013c*/ 	.word	0x000000c8
        /*0140*/ 	.short	0x0100
        /*0142*/ 	.byte	0x08
	.zero		1


	//   ....[8]....
        /*0144*/ 	.word	0x00000300
        /*0148*/ 	.word	0x000000ff
        /*014c*/ 	.word	0x00000020
        /*0150*/ 	.short	0x0100
        /*0152*/ 	.byte	0x08
	.zero		1


	//   ....[9]....
        /*0154*/ 	.word	0x00000310
        /*0158*/ 	.word	0x000000ff
        /*015c*/ 	.word	0x000000d0
        /*0160*/ 	.short	0x0100
        /*0162*/ 	.byte	0x08
	.zero		1


	//   ....[10]....
        /*0164*/ 	.word	0x00000320
        /*0168*/ 	.word	0x000000ff
        /*016c*/ 	.word	0x00000028
        /*0170*/ 	.short	0x0100
        /*0172*/ 	.byte	0x08
	.zero		1


	//   ....[11]....
        /*0174*/ 	.word	0x00000330
        /*0178*/ 	.word	0x000000ff
        /*017c*/ 	.word	0x000000d8
        /*0180*/ 	.short	0x0100
        /*0182*/ 	.byte	0x08
	.zero		1


	//   ....[12]....
        /*0184*/ 	.word	0x00000340
        /*0188*/ 	.word	0x000000ff
        /*018c*/ 	.word	0x00000030
        /*0190*/ 	.short	0x0100
        /*0192*/ 	.byte	0x08
	.zero		1


	//   ....[13]....
        /*0194*/ 	.word	0x00000350
        /*0198*/ 	.word	0x000000ff
        /*019c*/ 	.word	0x000000e0
        /*01a0*/ 	.short	0x0100
        /*01a2*/ 	.byte	0x08
	.zero		1


	//   ....[14]....
        /*01a4*/ 	.word	0x00000360
        /*01a8*/ 	.word	0x000000ff
        /*01ac*/ 	.word	0x00000038
        /*01b0*/ 	.short	0x0100
        /*01b2*/ 	.byte	0x08
	.zero		1


	//   ....[15]....
        /*01b4*/ 	.word	0x00000370
        /*01b8*/ 	.word	0x000000ff
        /*01bc*/ 	.word	0x000000e8
        /*01c0*/ 	.short	0x0100
        /*01c2*/ 	.byte	0x08
	.zero		1


	//   ....[16]....
        /*01c4*/ 	.word	0x00000380
        /*01c8*/ 	.word	0x000000ff
        /*01cc*/ 	.word	0x00000040
        /*01d0*/ 	.short	0x0100
        /*01d2*/ 	.byte	0x08
	.zero		1


	//   ....[17]....
        /*01d4*/ 	.word	0x00000390
        /*01d8*/ 	.word	0x000000ff
        /*01dc*/ 	.word	0x000000f0
        /*01e0*/ 	.short	0x0100
        /*01e2*/ 	.byte	0x08
	.zero		1


	//   ....[18]....
        /*01e4*/ 	.word	0x000003a0
        /*01e8*/ 	.word	0x000000ff
        /*01ec*/ 	.word	0x00000048
        /*01f0*/ 	.short	0x0100
        /*01f2*/ 	.byte	0x08
	.zero		1


	//   ....[19]....
        /*01f4*/ 	.word	0x000003b0
        /*01f8*/ 	.word	0x000000ff
        /*01fc*/ 	.word	0x000000f8
        /*0200*/ 	.short	0x0100
        /*0202*/ 	.byte	0x08
	.zero		1


	//   ....[20]....
        /*0204*/ 	.word	0x000003c0
        /*0208*/ 	.word	0x000000ff
        /*020c*/ 	.word	0x00000050
        /*0210*/ 	.short	0x0100
        /*0212*/ 	.byte	0x08
	.zero		1


	//   ....[21]....
        /*0214*/ 	.word	0x000003d0
        /*0218*/ 	.word	0x000000ff
        /*021c*/ 	.word	0x00000100
        /*0220*/ 	.short	0x0100
        /*0222*/ 	.byte	0x08
	.zero		1


	//   ....[22]....
        /*0224*/ 	.word	0x000003e0
        /*0228*/ 	.word	0x000000ff
        /*022c*/ 	.word	0x00000058
        /*0230*/ 	.short	0x0100
        /*0232*/ 	.byte	0x08
	.zero		1


	//   ....[23]....
        /*0234*/ 	.word	0x000003f0
        /*0238*/ 	.word	0x000000ff
        /*023c*/ 	.word	0x00000108
        /*0240*/ 	.short	0x0100
        /*0242*/ 	.byte	0x08
	.zero		1


	//   ....[24]....
        /*0244*/ 	.word	0x00000400
        /*0248*/ 	.word	0x000000ff
        /*024c*/ 	.word	0x00000060
        /*0250*/ 	.short	0x0100
        /*0252*/ 	.byte	0x08
	.zero		1


	//   ....[25]....
        /*0254*/ 	.word	0x00000410
        /*0258*/ 	.word	0x000000ff
        /*025c*/ 	.word	0x00000110
        /*0260*/ 	.short	0x0100
        /*0262*/ 	.byte	0x08
	.zero		1


	//   ....[26]....
        /*0264*/ 	.word	0x00000420
        /*0268*/ 	.word	0x000000ff
        /*026c*/ 	.word	0x00000068
        /*0270*/ 	.short	0x0100
        /*0272*/ 	.byte	0x08
	.zero		1


	//   ....[27]....
        /*0274*/ 	.word	0x00000430
        /*0278*/ 	.word	0x000000ff
        /*027c*/ 	.word	0x00000118
        /*0280*/ 	.short	0x0100
        /*0282*/ 	.byte	0x08
	.zero		1


	//   ....[28]....
        /*0284*/ 	.word	0x00000440
        /*0288*/ 	.word	0x000000ff
        /*028c*/ 	.word	0x00000070
        /*0290*/ 	.short	0x0100
        /*0292*/ 	.byte	0x08
	.zero		1


	//   ....[29]....
        /*0294*/ 	.word	0x00000450
        /*0298*/ 	.word	0x000000ff
        /*029c*/ 	.word	0x00000120
        /*02a0*/ 	.short	0x0100
        /*02a2*/ 	.byte	0x08
	.zero		1


	//   ....[30]....
        /*02a4*/ 	.word	0x00000460
        /*02a8*/ 	.word	0x000000ff
        /*02ac*/ 	.word	0x00000078
        /*02b0*/ 	.short	0x0100
        /*02b2*/ 	.byte	0x08
	.zero		1


	//   ....[31]....
        /*02b4*/ 	.word	0x00000470
        /*02b8*/ 	.word	0x000000ff
        /*02bc*/ 	.word	0x00000128
        /*02c0*/ 	.short	0x0100
        /*02c2*/ 	.byte	0x08
	.zero		1


	//   ....[32]....
        /*02c4*/ 	.word	0x00000480
        /*02c8*/ 	.word	0x000000ff
        /*02cc*/ 	.word	0x00000080
        /*02d0*/ 	.short	0x0100
        /*02d2*/ 	.byte	0x08
	.zero		1


	//   ....[33]....
        /*02d4*/ 	.word	0x00000490
        /*02d8*/ 	.word	0x000000ff
        /*02dc*/ 	.word	0x00000130
        /*02e0*/ 	.short	0x0100
        /*02e2*/ 	.byte	0x08
	.zero		1


	//   ....[34]....
        /*02e4*/ 	.word	0x000004a0
        /*02e8*/ 	.word	0x000000ff
        /*02ec*/ 	.word	0x00000088
        /*02f0*/ 	.short	0x0100
        /*02f2*/ 	.byte	0x08
	.zero		1


	//   ....[35]....
        /*02f4*/ 	.word	0x000004b0
        /*02f8*/ 	.word	0x000000ff
        /*02fc*/ 	.word	0x00000138
        /*0300*/ 	.short	0x0100
        /*0302*/ 	.byte	0x08
	.zero		1


	//   ....[36]....
        /*0304*/ 	.word	0x000004c0
        /*0308*/ 	.word	0x000000ff
        /*030c*/ 	.word	0x00000090
        /*0310*/ 	.short	0x0100
        /*0312*/ 	.byte	0x08
	.zero		1


	//   ....[37]....
        /*0314*/ 	.word	0x000004d0
        /*0318*/ 	.word	0x000000ff
        /*031c*/ 	.word	0x00000140
        /*0320*/ 	.short	0x0100
        /*0322*/ 	.byte	0x08
	.zero		1


	//   ....[38]....
        /*0324*/ 	.word	0x000004e0
        /*0328*/ 	.word	0x000000ff
        /*032c*/ 	.word	0x00000098
        /*0330*/ 	.short	0x0100
        /*0332*/ 	.byte	0x08
	.zero		1


	//   ....[39]....
        /*0334*/ 	.word	0x000004f0
        /*0338*/ 	.word	0x000000ff
        /*033c*/ 	.word	0x00000148
        /*0340*/ 	.short	0x0100
        /*0342*/ 	.byte	0x08
	.zero		1


	//   ....[40]....
        /*0344*/ 	.word	0x00000500
        /*0348*/ 	.word	0x000000ff
        /*034c*/ 	.word	0x000000a0
        /*0350*/ 	.short	0x0100
        /*0352*/ 	.byte	0x08
	.zero		1


	//   ....[41]....
        /*0354*/ 	.word	0x00000510
        /*0358*/ 	.word	0x000000ff
        /*035c*/ 	.word	0x00000150
        /*0360*/ 	.short	0x0100
        /*0362*/ 	.byte	0x08
	.zero		1


	//   ....[42]....
        /*0364*/ 	.word	0x00000520
        /*0368*/ 	.word	0x000000ff
        /*036c*/ 	.word	0x000000a8
        /*0370*/ 	.short	0x0100
        /*0372*/ 	.byte	0x08
	.zero		1


	//   ....[43]....
        /*0374*/ 	.word	0x00000530
        /*0378*/ 	.word	0x000000ff
        /*037c*/ 	.word	0x00000158
        /*0380*/ 	.short	0x0100
        /*0382*/ 	.byte	0x08
	.zero		1


	//   ....[44]....
        /*0384*/ 	.word	0x00000a60
        /*0388*/ 	.word	0x000000ff
        /*038c*/ 	.word	0x00000190
        /*0390*/ 	.short	0x0100
        /*0392*/ 	.byte	0x08
	.zero		1


	//   ....[45]....
        /*0394*/ 	.word	0x00000af0
        /*0398*/ 	.word	0x000000ff
        /*039c*/ 	.word	0x00000198
        /*03a0*/ 	.short	0x0100
        /*03a2*/ 	.byte	0x08
	.zero		1


	//   ....[46]....
        /*03a4*/ 	.word	0x00000b40
        /*03a8*/ 	.word	0x000000ff
        /*03ac*/ 	.word	0x00000170
        /*03b0*/ 	.short	0x0100
        /*03b2*/ 	.byte	0x09
	.zero		1


	//   ....[47]....
        /*03b4*/ 	.word	0x00000b50
        /*03b8*/ 	.word	0x000000ff
        /*03bc*/ 	.word	0x00000178
        /*03c0*/ 	.short	0x0100
        /*03c2*/ 	.byte	0x09
	.zero		1


	//   ....[48]....
        /*03c4*/ 	.word	0x00000b60
        /*03c8*/ 	.word	0x000000ff
        /*03cc*/ 	.word	0x00000180
        /*03d0*/ 	.short	0x0100
        /*03d2*/ 	.byte	0x09
	.zero		1


	//   ....[49]....
        /*03d4*/ 	.word	0x00000b70
        /*03d8*/ 	.word	0x000000ff
        /*03dc*/ 	.word	0x00000188
        /*03e0*/ 	.short	0x0100
        /*03e2*/ 	.byte	0x09
	.zero		1


	//   ....[50]....
        /*03e4*/ 	.word	0x00001920
        /*03e8*/ 	.word	0x0000009f
        /*03ec*/ 	.word	0x00000000
        /*03f0*/ 	.short	0x010a
        /*03f2*/ 	.byte	0x2a
	.zero		1


	//   ....[51]....
        /*03f4*/ 	.word	0x00001ad0
        /*03f8*/ 	.word	0x00000003
        /*03fc*/ 	.word	0x00000000
        /*0400*/ 	.short	0x010a
        /*0402*/ 	.byte	0x3f
	.zero		1


	//   ....[52]....
        /*0404*/ 	.word	0x00001b30
        /*0408*/ 	.word	0x00000003
        /*040c*/ 	.word	0x00000000
        /*0410*/ 	.short	0x010a
        /*0412*/ 	.byte	0x3f
	.zero		1


	//   ....[53]....
        /*0414*/ 	.word	0x00001d20
        /*0418*/ 	.word	0x000000ff
        /*041c*/ 	.word	0x00000000
        /*0420*/ 	.short	0x010a
        /*0422*/ 	.byte	0x04
	.zero		1


	//   ....[54]....
        /*0424*/ 	.word	0x00001d60
        /*0428*/ 	.word	0x000000ff
        /*042c*/ 	.word	0x00000000
        /*0430*/ 	.short	0x010a
        /*0432*/ 	.byte	0x04
	.zero		1


	//   ....[55]....
        /*0434*/ 	.word	0x00001e50
        /*0438*/ 	.word	0x00000004
        /*043c*/ 	.word	0x00000000
        /*0440*/ 	.short	0x0101
        /*0442*/ 	.byte	0x3f
	.zero		1


	//   ....[56]....
        /*0444*/ 	.word	0x00001f50
        /*0448*/ 	.word	0x000000a0
        /*044c*/ 	.word	0x00000000
        /*0450*/ 	.short	0x0101
        /*0452*/ 	.byte	0x2d
	.zero		1


	//   ....[57]....
        /*0454*/ 	.word	0x00002050
        /*0458*/ 	.word	0x00000000
        /*045c*/ 	.word	0x00000000
        /*0460*/ 	.short	0x0101
        /*0462*/ 	.byte	0x3f
	.zero		1


	//   ....[58]....
        /*0464*/ 	.word	0x00002110
        /*0468*/ 	.word	0x0000009f
        /*046c*/ 	.word	0x00000010
        /*0470*/ 	.short	0x010a
        /*0472*/ 	.byte	0x2a
	.zero		1


	//   ....[59]....
        /*0474*/ 	.word	0x00008550
        /*0478*/ 	.word	0x000000a2
        /*047c*/ 	.word	0x00000000
        /*0480*/ 	.short	0x0101
        /*0482*/ 	.byte	0x2d
	.zero		1


	//   ....[60]....
        /*0484*/ 	.word	0x00008ff0
        /*0488*/ 	.word	0x0000000a
        /*048c*/ 	.word	0x000000b0
        /*0490*/ 	.short	0x010a
        /*0492*/ 	.byte	0x3f
	.zero		1


	//   ....[61]....
        /*0494*/ 	.word	0x000093b0
        /*0498*/ 	.word	0x00000005
        /*049c*/ 	.word	0x00000198
        /*04a0*/ 	.short	0x0101
        /*04a2*/ 	.byte	0x3f
	.zero		1


	//   ....[62]....
        /*04a4*/ 	.word	0x00009b30
        /*04a8*/ 	.word	0x00000009
        /*04ac*/ 	.word	0x00000000
        /*04b0*/ 	.short	0x010a
        /*04b2*/ 	.byte	0x3f
	.zero		1


	//   ....[63]....
        /*04b4*/ 	.word	0x00009bb0
        /*04b8*/ 	.word	0x00000008
        /*04bc*/ 	.word	0x00000000
        /*04c0*/ 	.short	0x010a
        /*04c2*/ 	.byte	0x3f
	.zero		1


	//   ....[64]....
        /*04c4*/ 	.word	0x00009c40
        /*04c8*/ 	.word	0x00000009
        /*04cc*/ 	.word	0x00000000
        /*04d0*/ 	.short	0x010a
        /*04d2*/ 	.byte	0x3f
	.zero		1


	//   ....[65]....
        /*04d4*/ 	.word	0x00009cd0
        /*04d8*/ 	.word	0x00000008
        /*04dc*/ 	.word	0x00000000
        /*04e0*/ 	.short	0x010a
        /*04e2*/ 	.byte	0x3f
	.zero		1


	//   ....[66]....
        /*04e4*/ 	.word	0x00009d60
        /*04e8*/ 	.word	0x00000009
        /*04ec*/ 	.word	0x00000000
        /*04f0*/ 	.short	0x010a
        /*04f2*/ 	.byte	0x3f
	.zero		1


	//   ....[67]....
        /*04f4*/ 	.word	0x00009df0
        /*04f8*/ 	.word	0x00000008
        /*04fc*/ 	.word	0x00000000
        /*0500*/ 	.short	0x010a
        /*0502*/ 	.byte	0x3f
	.zero		1


	//   ....[68]....
        /*0504*/ 	.word	0x00009e80
        /*0508*/ 	.word	0x00000009
        /*050c*/ 	.word	0x00000000
        /*0510*/ 	.short	0x010a
        /*0512*/ 	.byte	0x3f
	.zero		1


	//   ....[69]....
        /*0514*/ 	.word	0x00009f10
        /*0518*/ 	.word	0x00000008
        /*051c*/ 	.word	0x00000000
        /*0520*/ 	.short	0x010a
        /*0522*/ 	.byte	0x3f
	.zero		1


	//   ....[70]....
        /*0524*/ 	.word	0x00009fa0
        /*0528*/ 	.word	0x00000009
        /*052c*/ 	.word	0x00000000
        /*0530*/ 	.short	0x010a
        /*0532*/ 	.byte	0x3f
	.zero		1


	//   ....[71]....
        /*0534*/ 	.word	0x0000a030
        /*0538*/ 	.word	0x00000008
        /*053c*/ 	.word	0x00000000
        /*0540*/ 	.short	0x010a
        /*0542*/ 	.byte	0x3f
	.zero		1


	//   ....[72]....
        /*0544*/ 	.word	0x0000a0c0
        /*0548*/ 	.word	0x00000009
        /*054c*/ 	.word	0x00000000
        /*0550*/ 	.short	0x010a
        /*0552*/ 	.byte	0x3f
	.zero		1


	//   ....[73]....
        /*0554*/ 	.word	0x0000a150
        /*0558*/ 	.word	0x00000008
        /*055c*/ 	.word	0x00000000
        /*0560*/ 	.short	0x010a
        /*0562*/ 	.byte	0x3f
	.zero		1


	//   ....[74]....
        /*0564*/ 	.word	0x0000a1e0
        /*0568*/ 	.word	0x00000009
        /*056c*/ 	.word	0x00000000
        /*0570*/ 	.short	0x010a
        /*0572*/ 	.byte	0x3f
	.zero		1


	//   ....[75]....
        /*0574*/ 	.word	0x0000a270
        /*0578*/ 	.word	0x00000008
        /*057c*/ 	.word	0x00000000
        /*0580*/ 	.short	0x010a
        /*0582*/ 	.byte	0x3f
	.zero		1


	//   ....[76]....
        /*0584*/ 	.word	0x0000a300
        /*0588*/ 	.word	0x00000009
        /*058c*/ 	.word	0x00000000
        /*0590*/ 	.short	0x010a
        /*0592*/ 	.byte	0x3f
	.zero		1


	//   ....[77]....
        /*0594*/ 	.word	0x0000a390
        /*0598*/ 	.word	0x00000008
        /*059c*/ 	.word	0x00000000
        /*05a0*/ 	.short	0x010a
        /*05a2*/ 	.byte	0x3f
	.zero		1


	//   ....[78]....
        /*05a4*/ 	.word	0x0000a420
        /*05a8*/ 	.word	0x00000009
        /*05ac*/ 	.word	0x00000000
        /*05b0*/ 	.short	0x010a
        /*05b2*/ 	.byte	0x3f
	.zero		1


	//   ....[79]....
        /*05b4*/ 	.word	0x0000a4b0
        /*05b8*/ 	.word	0x00000008
        /*05bc*/ 	.word	0x00000000
        /*05c0*/ 	.short	0x010a
        /*05c2*/ 	.byte	0x3f
	.zero		1


	//   ....[80]....
        /*05c4*/ 	.word	0x0000a540
        /*05c8*/ 	.word	0x00000009
        /*05cc*/ 	.word	0x00000000
        /*05d0*/ 	.short	0x010a
        /*05d2*/ 	.byte	0x3f
	.zero		1


	//   ....[81]....
        /*05d4*/ 	.word	0x0000a5d0
        /*05d8*/ 	.word	0x00000008
        /*05dc*/ 	.word	0x00000000
        /*05e0*/ 	.short	0x010a
        /*05e2*/ 	.byte	0x3f
	.zero		1


	//   ....[82]....
        /*05e4*/ 	.word	0x0000a660
        /*05e8*/ 	.word	0x0000000b
        /*05ec*/ 	.word	0x00000000
        /*05f0*/ 	.short	0x010a
        /*05f2*/ 	.byte	0x3f
	.zero		1


	//   ....[83]....
        /*05f4*/ 	.word	0x0000a6f0
        /*05f8*/ 	.word	0x00000003
        /*05fc*/ 	.word	0x00000000
        /*0600*/ 	.short	0x010a
        /*0602*/ 	.byte	0x3f
	.zero		1


	//   ....[84]....
        /*0604*/ 	.word	0x0000a750
        /*0608*/ 	.word	0x000000a1
        /*060c*/ 	.word	0x00000000
        /*0610*/ 	.short	0x010a
        /*0612*/ 	.byte	0x3f
	.zero		1


	//   ....[85]....
        /*0614*/ 	.word	0x0000a7a0
        /*0618*/ 	.word	0x00000003
        /*061c*/ 	.word	0x00000000
        /*0620*/ 	.short	0x010a
        /*0622*/ 	.byte	0x3f
	.zero		1


	//   ....[86]....
        /*0624*/ 	.word	0x0000a800
        /*0628*/ 	.word	0x00000005
        /*062c*/ 	.word	0x00000000
        /*0630*/ 	.short	0x010a
        /*0632*/ 	.byte	0x3f
	.zero		1


	//   ....[87]....
        /*0634*/ 	.word	0x0000a850
        /*0638*/ 	.word	0x000000a1
        /*063c*/ 	.word	0x00000010
        /*0640*/ 	.short	0x010a
        /*0642*/ 	.byte	0x3f
	.zero		1


	//   ....[88]....
        /*0644*/ 	.word	0x0000a920
        /*0648*/ 	.word	0x0000000a
        /*064c*/ 	.word	0x000000b0
        /*0650*/ 	.short	0x010a
        /*0652*/ 	.byte	0x3f
	.zero		1


	//   ....[89]....
        /*0654*/ 	.word	0x0000a9f0
        /*0658*/ 	.word	0x00000009
        /*065c*/ 	.word	0x00000000
        /*0660*/ 	.short	0x010a
        /*0662*/ 	.byte	0x3f
	.zero		1


	//   ....[90]....
        /*0664*/ 	.word	0x0000aa40
        /*0668*/ 	.word	0x00000008
        /*066c*/ 	.word	0x00000000
        /*0670*/ 	.short	0x010a
        /*0672*/ 	.byte	0x3f
	.zero		1


	//   ....[91]....
        /*0674*/ 	.word	0x0000aa90
        /*0678*/ 	.word	0x00000009
        /*067c*/ 	.word	0x00000000
        /*0680*/ 	.short	0x010a
        /*0682*/ 	.byte	0x3f
	.zero		1


	//   ....[92]....
        /*0684*/ 	.word	0x0000aae0
        /*0688*/ 	.word	0x00000008
        /*068c*/ 	.word	0x00000000
        /*0690*/ 	.short	0x010a
        /*0692*/ 	.byte	0x3f
	.zero		1


	//   ....[93]....
        /*0694*/ 	.word	0x0000ab30
        /*0698*/ 	.word	0x00000009
        /*069c*/ 	.word	0x00000000
        /*06a0*/ 	.short	0x010a
        /*06a2*/ 	.byte	0x3f
	.zero		1


	//   ....[94]....
        /*06a4*/ 	.word	0x0000ab80
        /*06a8*/ 	.word	0x00000008
        /*06ac*/ 	.word	0x00000000
        /*06b0*/ 	.short	0x010a
        /*06b2*/ 	.byte	0x3f
	.zero		1


	//   ....[95]....
        /*06b4*/ 	.word	0x0000abd0
        /*06b8*/ 	.word	0x00000009
        /*06bc*/ 	.word	0x00000000
        /*06c0*/ 	.short	0x010a
        /*06c2*/ 	.byte	0x3f
	.zero		1


	//   ....[96]....
        /*06c4*/ 	.word	0x0000ac20
        /*06c8*/ 	.word	0x00000008
        /*06cc*/ 	.word	0x00000000
        /*06d0*/ 	.short	0x010a
        /*06d2*/ 	.byte	0x3f
	.zero		1


	//   ....[97]....
        /*06d4*/ 	.word	0x0000ac70
        /*06d8*/ 	.word	0x00000009
        /*06dc*/ 	.word	0x00000000
        /*06e0*/ 	.short	0x010a
        /*06e2*/ 	.byte	0x3f
	.zero		1


	//   ....[98]....
        /*06e4*/ 	.word	0x0000acc0
        /*06e8*/ 	.word	0x00000008
        /*06ec*/ 	.word	0x00000000
        /*06f0*/ 	.short	0x010a
        /*06f2*/ 	.byte	0x3f
	.zero		1


	//   ....[99]....
        /*06f4*/ 	.word	0x0000ad10
        /*06f8*/ 	.word	0x00000009
        /*06fc*/ 	.word	0x00000000
        /*0700*/ 	.short	0x010a
        /*0702*/ 	.byte	0x3f
	.zero		1


	//   ....[100]....
        /*0704*/ 	.word	0x0000ad60
        /*0708*/ 	.word	0x00000008
        /*070c*/ 	.word	0x00000000
        /*0710*/ 	.short	0x010a
        /*0712*/ 	.byte	0x3f
	.zero		1


	//   ....[101]....
        /*0714*/ 	.word	0x0000adb0
        /*0718*/ 	.word	0x00000009
        /*071c*/ 	.word	0x00000000
        /*0720*/ 	.short	0x010a
        /*0722*/ 	.byte	0x3f
	.zero		1


	//   ....[102]....
        /*0724*/ 	.word	0x0000ae00
        /*0728*/ 	.word	0x00000008
        /*072c*/ 	.word	0x00000000
        /*0730*/ 	.short	0x010a
        /*0732*/ 	.byte	0x3f
	.zero		1


	//   ....[103]....
        /*0734*/ 	.word	0x0000ae50
        /*0738*/ 	.word	0x00000009
        /*073c*/ 	.word	0x00000000
        /*0740*/ 	.short	0x010a
        /*0742*/ 	.byte	0x3f
	.zero		1


	//   ....[104]....
        /*0744*/ 	.word	0x0000aea0
        /*0748*/ 	.word	0x00000008
        /*074c*/ 	.word	0x00000000
        /*0750*/ 	.short	0x010a
        /*0752*/ 	.byte	0x3f
	.zero		1


	//   ....[105]....
        /*0754*/ 	.word	0x0000aef0
        /*0758*/ 	.word	0x00000009
        /*075c*/ 	.word	0x00000000
        /*0760*/ 	.short	0x010a
        /*0762*/ 	.byte	0x3f
	.zero		1


	//   ....[106]....
        /*0764*/ 	.word	0x0000af40
        /*0768*/ 	.word	0x00000008
        /*076c*/ 	.word	0x00000000
        /*0770*/ 	.short	0x010a
        /*0772*/ 	.byte	0x3f
	.zero		1


	//   ....[107]....
        /*0774*/ 	.word	0x0000af90
        /*0778*/ 	.word	0x00000009
        /*077c*/ 	.word	0x00000000
        /*0780*/ 	.short	0x010a
        /*0782*/ 	.byte	0x3f
	.zero		1


	//   ....[108]....
        /*0784*/ 	.word	0x0000afe0
        /*0788*/ 	.word	0x00000008
        /*078c*/ 	.word	0x00000000
        /*0790*/ 	.short	0x010a
        /*0792*/ 	.byte	0x3f
	.zero		1


	//   ....[109]....
        /*0794*/ 	.word	0x0000b030
        /*0798*/ 	.word	0x0000000b
        /*079c*/ 	.word	0x00000000
        /*07a0*/ 	.short	0x010a
        /*07a2*/ 	.byte	0x3f
	.zero		1


	//----- nvinfo : EIATTR_NUM_MBARRIERS
	.align		4
.L_37:
        /*07a4*/ 	.byte	0x03, 0x38
        /*07a6*/ 	.short	0x0032


	//----- nvinfo : EIATTR_EXIT_INSTR_OFFSETS
	.align		4
        /*07a8*/ 	.byte	0x04, 0x1c
        /*07aa*/ 	.short	(.L_39 - .L_38)


	//   ....[0]....
.L_38:
        /*07ac*/ 	.word	0x00001660


	//   ....[1]....
        /*07b0*/ 	.word	0x000016c0


	//   ....[2]....
        /*07b4*/ 	.word	0x00008be0


	//   ....[3]....
        /*07b8*/ 	.word	0x00008c10


	//   ....[4]....
        /*07bc*/ 	.word	0x0000a740


	//----- nvinfo : EIATTR_MAX_THREADS
	.align		4
.L_39:
        /*07c0*/ 	.byte	0x04, 0x05
        /*07c2*/ 	.short	(.L_41 - .L_40)
.L_40:
        /*07c4*/ 	.word	0x00000180
        /*07c8*/ 	.word	0x00000001
        /*07cc*/ 	.word	0x00000001


	//----- nvinfo : EIATTR_CRS_STACK_SIZE
	.align		4
.L_41:
        /*07d0*/ 	.byte	0x04, 0x1e
        /*07d2*/ 	.short	(.L_43 - .L_42)
.L_42:
        /*07d4*/ 	.word	0x00000000


	//----- nvinfo : EIATTR_CBANK_PARAM_SIZE
	.align		4
.L_43:
        /*07d8*/ 	.byte	0x03, 0x19
        /*07da*/ 	.short	0x0470


	//----- nvinfo : EIATTR_PARAM_CBANK
	.align		4
        /*07dc*/ 	.byte	0x04, 0x0a
        /*07de*/ 	.short	(.L_45 - .L_44)
	.align		4
.L_44:
        /*07e0*/ 	.word	index@(.nv.constant0._ZN7cutlass13device_kernelINS_4gemm6kernel13GemmUniversalIN4cute5tupleIJiiiiEEENS1_10collective13CollectiveMmaINS1_34MainloopSm90TmaGmmaWarpSpecializedILi22ENS5_IJNS4_1CILi2EEESB_NSA_ILi1EEEEEENS1_32KernelTmaWarpSpecializedPingpongEEENS5_IJNSA_ILi64EEENSA_ILi256EEENSA_ILi32EEEEEEaNS5_IJlSC_lEEEaSK_NS4_8TiledMMAINS4_8MMA_AtomIJNS4_4SM904GMMA27MMA_64x256x32_S32S8S8_SS_TNEEEENS4_6LayoutINS5_IJSC_SC_SC_EEENS5_IJNSA_ILi0EEEST_ST_EEEEENS5_IJNS4_10UnderscoreESW_SW_EEEEENS4_23SM90_TMA_LOAD_MULTICASTENS4_14ComposedLayoutINS4_7SwizzleILi1ELi4ELi3EEENS4_18smem_ptr_flag_bitsILi8EEENSR_INS5_IJNSA_ILi8EEESI_EEENS5_IJSI_SC_EEEEEEEvNS4_8identityESZ_S19_vS1A_EENS_8epilogue10collective6detail29Sm90TmaWarpSpecializedAdapterINS1D_15DefaultEpilogueIaSK_SK_NS1C_6thread17LinearCombinationIaLi1EiiLNS1H_9ScaleType4KindE0ELNS_15FloatRoundStyleE2EaEENS1_15EpilogueDefaultEEEEEvvEEEEvNT_6ParamsE)
        /*07e4*/ 	.short	0x0210
        /*07e6*/ 	.short	0x0470


	//----- nvinfo : EIATTR_SW_WAR
	.align		4
.L_45:
        /*07e8*/ 	.byte	0x04, 0x36
        /*07ea*/ 	.short	(.L_47 - .L_46)
.L_46:
        /*07ec*/ 	.word	0x00000008
.L_47:


//--------------------- .nv.callgraph             --------------------------
	.section	.nv.callgraph,"",@"SHT_CUDA_CALLGRAPH"
	.align	4
	.sectionentsize	8
	.align		4
        /*0000*/ 	.word	0x00000000
	.align		4
        /*0004*/ 	.word	0xffffffff
	.align		4
        /*0008*/ 	.word	index@(_ZN7cutlass13device_kernelINS_4gemm6kernel13GemmUniversalIN4cute5tupleIJiiiiEEENS1_10collective13CollectiveMmaINS1_34MainloopSm90TmaGmmaWarpSpecializedILi22ENS5_IJNS4_1CILi2EEESB_NSA_ILi1EEEEEENS1_32KernelTmaWarpSpecializedPingpongEEENS5_IJNSA_ILi64EEENSA_ILi256EEENSA_ILi32EEEEEEaNS5_IJlSC_lEEEaSK_NS4_8TiledMMAINS4_8MMA_AtomIJNS4_4SM904GMMA27MMA_64x256x32_S32S8S8_SS_TNEEEENS4_6LayoutINS5_IJSC_SC_SC_EEENS5_IJNSA_ILi0EEEST_ST_EEEEENS5_IJNS4_10UnderscoreESW_SW_EEEEENS4_23SM90_TMA_LOAD_MULTICASTENS4_14ComposedLayoutINS4_7SwizzleILi1ELi4ELi3EEENS4_18smem_ptr_flag_bitsILi8EEENSR_INS5_IJNSA_ILi8EEESI_EEENS5_IJSI_SC_EEEEEEEvNS4_8identityESZ_S19_vS1A_EENS_8epilogue10collective6detail29Sm90TmaWarpSpecializedAdapterINS1D_15DefaultEpilogueIaSK_SK_NS1C_6thread17LinearCombinationIaLi1EiiLNS1H_9ScaleType4KindE0ELNS_15FloatRoundStyleE2EaEENS1_15EpilogueDefaultEEEEEvvEEEEvNT_6ParamsE)
	.align		4
        /*000c*/ 	.word	index@(__assertfail)
	.align		4
        /*0010*/ 	.word	0x00000000
	.align		4
        /*0014*/ 	.word	0xfffffffe
	.align		4
        /*0018*/ 	.word	0x00000000
	.align		4
        /*001c*/ 	.word	0xfffffffd
	.align		4
        /*0020*/ 	.word	0x00000000
	.align		4
        /*0024*/ 	.word	0xfffffffc


//--------------------- .nv.constant4             --------------------------
	.section	.nv.constant4,"a",@progbits
	.align	8
	.align		8
.nv.constant4:
        /*0000*/ 	.dword	__assertfail
	.align		8
        /*0008*/ 	.dword	__unnamed_1
	.align		8
        /*0010*/ 	.dword	_ZN40_INTERNAL_71725c4f_4_k_cu_9dfefd81_276614cuda3std3__45__cpo5beginE
	.align		8
        /*0018*/ 	.dword	_ZN40_INTERNAL_71725c4f_4_k_cu_9dfefd81_276614cuda3std3__45__cpo3endE
	.align		8
        /*0020*/ 	.dword	_ZN40_INTERNAL_71725c4f_4_k_cu_9dfefd81_276614cuda3std3__45__cpo6cbeginE
	.align		8
        /*0028*/ 	.dword	_ZN40_INTERNAL_71725c4f_4_k_cu_9dfefd81_276614cuda3std3__45__cpo4cendE
	.align		8
        /*0030*/ 	.dword	_ZN40_INTERNAL_71725c4f_4_k_cu_9dfefd81_276614cuda3std3__442_GLOBAL__N__71725c4f_4_k_cu_9dfefd81_276616ignoreE
	.align		8
        /*0038*/ 	.dword	_ZN40_INTERNAL_71725c4f_4_k_cu_9dfefd81_276614cuda3std3__419piecewise_constructE
	.align		8
        /*0040*/ 	.dword	_ZN40_INTERNAL_71725c4f_4_k_cu_9dfefd81_276614cuda3std3__48in_placeE
	.align		8
        /*0048*/ 	.dword	_ZN40_INTERNAL_71725c4f_4_k_cu_9dfefd81_276614cuda3std6ranges3__45__cpo4swapE
	.align		8
        /*0050*/ 	.dword	_ZN40_INTERNAL_71725c4f_4_k_cu_9dfefd81_276614cuda3std6ranges3__45__cpo9iter_moveE
	.align		8
        /*0058*/ 	.dword	_ZN40_INTERNAL_71725c4f_4_k_cu_9dfefd81_276614cute7productE
	.align		8
        /*0060*/ 	.dword	_ZN40_INTERNAL_71725c4f_4_k_cu_9dfefd81_276614cute1_E
	.align		8
        /*0068*/ 	.dword	$str$22
	.align		8
        /*0070*/ 	.dword	$str$23


//--------------------- .text._ZN7cutlass13device_kernelINS_4gemm6kernel13GemmUniversalIN4cute5tupleIJiiiiEEENS1_10collective13CollectiveMmaINS1_34MainloopSm90TmaGmmaWarpSpecializedILi22ENS5_IJNS4_1CILi2EEESB_NSA_ILi1EEEEEENS1_32KernelTmaWarpSpecializedPingpongEEENS5_IJNSA_ILi64EEENSA_ILi256EEENSA_ILi32EEEEEEaNS5_IJlSC_lEEEaSK_NS4_8TiledMMAINS4_8MMA_AtomIJNS4_4SM904GMMA27MMA_64x256x32_S32S8S8_SS_TNEEEENS4_6LayoutINS5_IJSC_SC_SC_EEENS5_IJNSA_ILi0EEEST_ST_EEEEENS5_IJNS4_10UnderscoreESW_SW_EEEEENS4_23SM90_TMA_LOAD_MULTICASTENS4_14ComposedLayoutINS4_7SwizzleILi1ELi4ELi3EEENS4_18smem_ptr_flag_bitsILi8EEENSR_INS5_IJNSA_ILi8EEESI_EEENS5_IJSI_SC_EEEEEEEvNS4_8identityESZ_S19_vS1A_EENS_8epilogue10collective6detail29Sm90TmaWarpSpecializedAdapterINS1D_15DefaultEpilogueIaSK_SK_NS1C_6thread17LinearCombinationIaLi1EiiLNS1H_9ScaleType4KindE0ELNS_15FloatRoundStyleE2EaEENS1_15EpilogueDefaultEEEEEvvEEEEvNT_6ParamsE --------------------------
	.section	.text._ZN7cutlass13device_kernelINS_4gemm6kernel13GemmUniversalIN4cute5tupleIJiiiiEEENS1_10collective13CollectiveMmaINS1_34MainloopSm90TmaGmmaWarpSpecializedILi22ENS5_IJNS4_1CILi2EEESB_NSA_ILi1EEEEEENS1_32KernelTmaWarpSpecializedPingpongEEENS5_IJNSA_ILi64EEENSA_ILi256EEENSA_ILi32EEEEEEaNS5_IJlSC_lEEEaSK_NS4_8TiledMMAINS4_8MMA_AtomIJNS4_4SM904GMMA27MMA_64x256x32_S32S8S8_SS_TNEEEENS4_6LayoutINS5_IJSC_SC_SC_EEENS5_IJNSA_ILi0EEEST_ST_EEEEENS5_IJNS4_10UnderscoreESW_SW_EEEEENS4_23SM90_TMA_LOAD_MULTICASTENS4_14ComposedLayoutINS4_7SwizzleILi1ELi4ELi3EEENS4_18smem_ptr_flag_bitsILi8EEENSR_INS5_IJNSA_ILi8EEESI_EEENS5_IJSI_SC_EEEEEEEvNS4_8identityESZ_S19_vS1A_EENS_8epilogue10collective6detail29Sm90TmaWarpSpecializedAdapterINS1D_15DefaultEpilogueIaSK_SK_NS1C_6thread17LinearCombinationIaLi1EiiLNS1H_9ScaleType4KindE0ELNS_15FloatRoundStyleE2EaEENS1_15EpilogueDefaultEEEEEvvEEEEvNT_6ParamsE,"ax",@progbits
	.align	128
.text._ZN7cutlass13device_kernelINS_4gemm6kernel13GemmUniversalIN4cute5tupleIJiiiiEEENS1_10collective13CollectiveMmaINS1_34MainloopSm90TmaGmmaWarpSpecializedILi22ENS5_IJNS4_1CILi2EEESB_NSA_ILi1EEEEEENS1_32KernelTmaWarpSpecializedPingpongEEENS5_IJNSA_ILi64EEENSA_ILi256EEENSA_ILi32EEEEEEaNS5_IJlSC_lEEEaSK_NS4_8TiledMMAINS4_8MMA_AtomIJNS4_4SM904GMMA27MMA_64x256x32_S32S8S8_SS_TNEEEENS4_6LayoutINS5_IJSC_SC_SC_EEENS5_IJNSA_ILi0EEEST_ST_EEEEENS5_IJNS4_10UnderscoreESW_SW_EEEEENS4_23SM90_TMA_LOAD_MULTICASTENS4_14ComposedLayoutINS4_7SwizzleILi1ELi4ELi3EEENS4_18smem_ptr_flag_bitsILi8EEENSR_INS5_IJNSA_ILi8EEESI_EEENS5_IJSI_SC_EEEEEEEvNS4_8identityESZ_S19_vS1A_EENS_8epilogue10collective6detail29Sm90TmaWarpSpecializedAdapterINS1D_15DefaultEpilogueIaSK_SK_NS1C_6thread17LinearCombinationIaLi1EiiLNS1H_9ScaleType4KindE0ELNS_15FloatRoundStyleE2EaEENS1_15EpilogueDefaultEEEEEvvEEEEvNT_6ParamsE:
        .type           _ZN7cutlass13device_kernelINS_4gemm6kernel13GemmUniversalIN4cute5tupleIJiiiiEEENS1_10collective13CollectiveMmaINS1_34MainloopSm90TmaGmmaWarpSpecializedILi22ENS5_IJNS4_1CILi2EEESB_NSA_ILi1EEEEEENS1_32KernelTmaWarpSpecializedPingpongEEENS5_IJNSA_ILi64EEENSA_ILi256EEENSA_ILi32EEEEEEaNS5_IJlSC_lEEEaSK_NS4_8TiledMMAINS4_8MMA_AtomIJNS4_4SM904GMMA27MMA_64x256x32_S32S8S8_SS_TNEEEENS4_6LayoutINS5_IJSC_SC_SC_EEENS5_IJNSA_ILi0EEEST_ST_EEEEENS5_IJNS4_10UnderscoreESW_SW_EEEEENS4_23SM90_TMA_LOAD_MULTICASTENS4_14ComposedLayoutINS4_7SwizzleILi1ELi4ELi3EEENS4_18smem_ptr_flag_bitsILi8EEENSR_INS5_IJNSA_ILi8EEESI_EEENS5_IJSI_SC_EEEEEEEvNS4_8identityESZ_S19_vS1A_EENS_8epilogue10collective6detail29Sm90TmaWarpSpecializedAdapterINS1D_15DefaultEpilogueIaSK_SK_NS1C_6thread17LinearCombinationIaLi1EiiLNS1H_9ScaleType4KindE0ELNS_15FloatRoundStyleE2EaEENS1_15EpilogueDefaultEEEEEvvEEEEvNT_6ParamsE,@function
        .size           _ZN7cutlass13device_kernelINS_4gemm6kernel13GemmUniversalIN4cute5tupleIJiiiiEEENS1_10collective13CollectiveMmaINS1_34MainloopSm90TmaGmmaWarpSpecializedILi22ENS5_IJNS4_1CILi2EEESB_NSA_ILi1EEEEEENS1_32KernelTmaWarpSpecializedPingpongEEENS5_IJNSA_ILi64EEENSA_ILi256EEENSA_ILi32EEEEEEaNS5_IJlSC_lEEEaSK_NS4_8TiledMMAINS4_8MMA_AtomIJNS4_4SM904GMMA27MMA_64x256x32_S32S8S8_SS_TNEEEENS4_6LayoutINS5_IJSC_SC_SC_EEENS5_IJNSA_ILi0EEEST_ST_EEEEENS5_IJNS4_10UnderscoreESW_SW_EEEEENS4_23SM90_TMA_LOAD_MULTICASTENS4_14ComposedLayoutINS4_7SwizzleILi1ELi4ELi3EEENS4_18smem_ptr_flag_bitsILi8EEENSR_INS5_IJNSA_ILi8EEESI_EEENS5_IJSI_SC_EEEEEEEvNS4_8identityESZ_S19_vS1A_EENS_8epilogue10collective6detail29Sm90TmaWarpSpecializedAdapterINS1D_15DefaultEpilogueIaSK_SK_NS1C_6thread17LinearCombinationIaLi1EiiLNS1H_9ScaleType4KindE0ELNS_15FloatRoundStyleE2EaEENS1_15EpilogueDefaultEEEEEvvEEEEvNT_6ParamsE,(.L_x_370 - _ZN7cutlass13device_kernelINS_4gemm6kernel13GemmUniversalIN4cute5tupleIJiiiiEEENS1_10collective13CollectiveMmaINS1_34MainloopSm90TmaGmmaWarpSpecializedILi22ENS5_IJNS4_1CILi2EEESB_NSA_ILi1EEEEEENS1_32KernelTmaWarpSpecializedPingpongEEENS5_IJNSA_ILi64EEENSA_ILi256EEENSA_ILi32EEEEEEaNS5_IJlSC_lEEEaSK_NS4_8TiledMMAINS4_8MMA_AtomIJNS4_4SM904GMMA27MMA_64x256x32_S32S8S8_SS_TNEEEENS4_6LayoutINS5_IJSC_SC_SC_EEENS5_IJNSA_ILi0EEEST_ST_EEEEENS5_IJNS4_10UnderscoreESW_SW_EEEEENS4_23SM90_TMA_LOAD_MULTICASTENS4_14ComposedLayoutINS4_7SwizzleILi1ELi4ELi3EEENS4_18smem_ptr_flag_bitsILi8EEENSR_INS5_IJNSA_ILi8EEESI_EEENS5_IJSI_SC_EEEEEEEvNS4_8identityESZ_S19_vS1A_EENS_8epilogue10collective6detail29Sm90TmaWarpSpecializedAdapterINS1D_15DefaultEpilogueIaSK_SK_NS1C_6thread17LinearCombinationIaLi1EiiLNS1H_9ScaleType4KindE0ELNS_15FloatRoundStyleE2EaEENS1_15EpilogueDefaultEEEEEvvEEEEvNT_6ParamsE)
        .other          _ZN7cutlass13device_kernelINS_4gemm6kernel13GemmUniversalIN4cute5tupleIJiiiiEEENS1_10collective13CollectiveMmaINS1_34MainloopSm90TmaGmmaWarpSpecializedILi22ENS5_IJNS4_1CILi2EEESB_NSA_ILi1EEEEEENS1_32KernelTmaWarpSpecializedPingpongEEENS5_IJNSA_ILi64EEENSA_ILi256EEENSA_ILi32EEEEEEaNS5_IJlSC_lEEEaSK_NS4_8TiledMMAINS4_8MMA_AtomIJNS4_4SM904GMMA27MMA_64x256x32_S32S8S8_SS_TNEEEENS4_6LayoutINS5_IJSC_SC_SC_EEENS5_IJNSA_ILi0EEEST_ST_EEEEENS5_IJNS4_10UnderscoreESW_SW_EEEEENS4_23SM90_TMA_LOAD_MULTICASTENS4_14ComposedLayoutINS4_7SwizzleILi1ELi4ELi3EEENS4_18smem_ptr_flag_bitsILi8EEENSR_INS5_IJNSA_ILi8EEESI_EEENS5_IJSI_SC_EEEEEEEvNS4_8identityESZ_S19_vS1A_EENS_8epilogue10collective6detail29Sm90TmaWarpSpecializedAdapterINS1D_15DefaultEpilogueIaSK_SK_NS1C_6thread17LinearCombinationIaLi1EiiLNS1H_9ScaleType4KindE0ELNS_15FloatRoundStyleE2EaEENS1_15EpilogueDefaultEEEEEvvEEEEvNT_6ParamsE,@"STO_CUDA_ENTRY STV_DEFAULT"
_ZN7cutlass13device_kernelINS_4gemm6kernel13GemmUniversalIN4cute5tupleIJiiiiEEENS1_10collective13CollectiveMmaINS1_34MainloopSm90TmaGmmaWarpSpecializedILi22ENS5_IJNS4_1CILi2EEESB_NSA_ILi1EEEEEENS1_32KernelTmaWarpSpecializedPingpongEEENS5_IJNSA_ILi64EEENSA_ILi256EEENSA_ILi32EEEEEEaNS5_IJlSC_lEEEaSK_NS4_8TiledMMAINS4_8MMA_AtomIJNS4_4SM904GMMA27MMA_64x256x32_S32S8S8_SS_TNEEEENS4_6LayoutINS5_IJSC_SC_SC_EEENS5_IJNSA_ILi0EEEST_ST_EEEEENS5_IJNS4_10UnderscoreESW_SW_EEEEENS4_23SM90_TMA_LOAD_MULTICASTENS4_14ComposedLayoutINS4_7SwizzleILi1ELi4ELi3EEENS4_18smem_ptr_flag_bitsILi8EEENSR_INS5_IJNSA_ILi8EEESI_EEENS5_IJSI_SC_EEEEEEEvNS4_8identityESZ_S19_vS1A_EENS_8epilogue10collective6detail29Sm90TmaWarpSpecializedAdapterINS1D_15DefaultEpilogueIaSK_SK_NS1C_6thread17LinearCombinationIaLi1EiiLNS1H_9ScaleType4KindE0ELNS_15FloatRoundStyleE2EaEENS1_15EpilogueDefaultEEEEEvvEEEEvNT_6ParamsE:
[----:B------:R-:W0:Y:S02]  /*0000*/  LDC R1, c[0x0][0x28] ;  /* 0x00000a00ff017b82 */ /* 0x000e240000000800 */
[----:B0-----:R-:W-:Y:S01]  /*0010*/  VIADD R1, R1, 0xfffffff8 ;  /* 0xfffffff801017836 */ /* 0x001fe20000000000 */
[----:B------:R-:W0:Y:S01]  /*0020*/  S2R R4, SR_TID.X ;  /* 0x0000000000047919 */ /* 0x000e220000002100 */
[----:B------:R-:W-:Y:S01]  /*0030*/  ELECT P0, URZ, PT ;  /* 0x00000000003f782f */ /* 0x000fe20003800000 */
[----:B------:R-:W-:Y:S01]  /*0040*/  BSSY B0, `(.L_x_0) ;  /* 0x000000f000007945 */ /* 0x000fe20003800000 */
[--C-:B0-----:R-:W-:Y:S02]  /*0050*/  SHF.R.U32.HI R2, RZ, 0x5, R4.reuse ;  /* 0x00000005ff027819 */ /* 0x101fe40000011604 */
[----:B------:R-:W-:-:S03]  /*0060*/  SHF.R.U32.HI R7, RZ, 0x7, R4 ;  /* 0x00000007ff077819 */ /* 0x000fc60000011604 */
[----:B------:R-:W0:Y:S04]  /*0070*/  SHFL.IDX PT, R5, R2, RZ, 0x1f ;  /* 0x00001fff02057589 */ /* 0x000e2800000e0000 */
[----:B------:R1:W2:Y:S01]  /*0080*/  SHFL.IDX PT, R10, R7, RZ, 0x1f ;  /* 0x00001fff070a7589 */ /* 0x0002a200000e0000 */
[----:B0-----:R-:W-:-:S13]  /*0090*/  ISETP.NE.OR P0, PT, R5, RZ, !P0 ;  /* 0x000000ff0500720c */ /* 0x001fda0004705670 */
[----:B-12---:R-:W-:Y:S05]  /*00a0*/  @P0 BRA `(.L_x_1) ;  /* 0x0000000000200947 */ /* 0x006fea0003800000 */
[----:B------:R-:W-:Y:S02]  /*00b0*/  ULDC.64 UR4, c[0x0][0x198] ;  /* 0x0000660000047ab9 */ /* 0x000fe40000000a00 */
[----:B------:R-:W-:Y:S02]  /*00c0*/  UIADD3 UR6, UP0, UR4, 0xf0, URZ ;  /* 0x000000f004067890 */ /* 0x000fe4000ff1e03f */
[----:B------:R-:W-:Y:S02]  /*00d0*/  UIADD3 UR4, UP1, UR4, 0x1f0, URZ ;  /* 0x000001f004047890 */ /* 0x000fe4000ff3e03f */
[----:B------:R-:W-:Y:S02]  /*00e0*/  UIADD3.X UR7, URZ, UR5, URZ, UP0, !UPT ;  /* 0x000000053f077290 */ /* 0x000fe400087fe43f */
[----:B------:R-:W-:-:S07]  /*00f0*/  UIADD3.X UR5, URZ, UR5, URZ, UP1, !UPT ;  /* 0x000000053f057290 */ /* 0x000fce0008ffe43f */
[----:B------:R0:W-:Y:S02]  /*0100*/  UTMACCTL.PF [UR6] ;  /* 0x00000000060079b9 */ /* 0x0001e40008040000 */
[----:B------:R0:W-:Y:S02]  /*0110*/  UTMACCTL.PF [UR4] ;  /* 0x00000000040079b9 */ /* 0x0001e40008040000 */
[----:B0-----:R-:W-:Y:S01]  /*0120*/  NOP ;  /* 0x0000000000007918 */ /* 0x001fe20000000000 */
.L_x_1:
[----:B------:R-:W-:Y:S05]  /*0130*/  BSYNC B0 ;  /* 0x0000000000007941 */ /* 0x000fea0003800000 */
.L_x_0:
[----:B------:R-:W0:Y:S01]  /*0140*/  SHFL.IDX PT, R8, R2, RZ, 0x1f ;  /* 0x00001fff02087589 */ /* 0x000e2200000e0000 */
[----:B------:R-:W-:-:S04]  /*0150*/  SHF.R.S32.HI R3, RZ, 0x1f, R4 ;  /* 0x0000001fff037819 */ /* 0x000fc80000011404 */
[----:B------:R-:W-:Y:S02]  /*0160*/  LEA.HI R3, R3, R4, RZ, 0x7 ;  /* 0x0000000403037211 */ /* 0x000fe400078f38ff */
[----:B0-----:R-:W-:-:S13]  /*0170*/  ISETP.NE.AND P0, PT, R8, RZ, PT ;  /* 0x000000ff0800720c */ /* 0x001fda0003f05270 */
[----:B------:R-:W-:Y:S05]  /*0180*/  @P0 BRA `(.L_x_2) ;  /* 0x0000000000f40947 */ /* 0x000fea0003800000 */
[----:B------:R-:W-:Y:S01]  /*0190*/  ELECT P0, URZ, PT ;  /* 0x00000000003f782f */ /* 0x000fe20003800000 */
[----:B------:R-:W-:-:S12]  /*01a0*/  BSSY B0, `(.L_x_2) ;  /* 0x000003b000007945 */ /* 0x000fd80003800000 */
[----:B------:R-:W-:Y:S05]  /*01b0*/  @!P0 BRA `(.L_x_3) ;  /* 0x0000000000e48947 */ /* 0x000fea0003800000 */
[----:B------:R-:W0:Y:S01]  /*01c0*/  S2UR UR8, SR_CgaCtaId ;  /* 0x00000000000879c3 */ /* 0x000e220000008800 */
[----:B------:R-:W-:Y:S01]  /*01d0*/  UMOV UR4, 0x400 ;  /* 0x0000040000047882 */ /* 0x000fe20000000000 */
[----:B------:R-:W-:Y:S01]  /*01e0*/  UMOV UR5, 0x1 ;  /* 0x0000000100057882 */ /* 0x000fe20000000000 */
[----:B------:R-:W-:Y:S02]  /*01f0*/  UMOV UR6, 0x3 ;  /* 0x0000000300067882 */ /* 0x000fe40000000000 */
[----:B------:R-:W-:-:S04]  /*0200*/  UIADD3 UR6, -UR6, 0x100000, URZ ;  /* 0x0010000006067890 */ /* 0x000fc8000fffe13f */
[----:B------:R-:W-:Y:S02]  /*0210*/  USHF.L.U32 UR7, UR6, 0xb, URZ ;  /* 0x0000000b06077899 */ /* 0x000fe4000800063f */
[----:B------:R-:W-:Y:S02]  /*0220*/  USHF.L.U32 UR6, UR6, 0x1, URZ ;  /* 0x0000000106067899 */ /* 0x000fe4000800063f */
[----:B0-----:R-:W-:Y:S02]  /*0230*/  ULEA UR8, UR8, UR4, 0x18 ;  /* 0x0000000408087291 */ /* 0x001fe4000f8ec03f */
[----:B------:R-:W-:-:S04]  /*0240*/  UIADD3 UR4, -UR5, 0x100000, URZ ;  /* 0x0010000005047890 */ /* 0x000fc8000fffe13f */
[----:B------:R-:W-:Y:S02]  /*0250*/  USHF.L.U32 UR5, UR4, 0xb, URZ ;  /* 0x0000000b04057899 */ /* 0x000fe4000800063f */
[----:B------:R-:W-:Y:S01]  /*0260*/  USHF.L.U32 UR4, UR4, 0x1, URZ ;  /* 0x0000000104047899 */ /* 0x000fe2000800063f */
[----:B------:R-:W0:Y:S11]  /*0270*/  FENCE.VIEW.ASYNC.S ;  /* 0x00000000000073c6 */ /* 0x000e360000000000 */
[----:B0-----:R0:W1:Y:S01]  /*0280*/  SYNCS.EXCH.64 URZ, [UR8], UR4 ;  /* 0x00000004083f75b2 */ /* 0x0010620008000100 */
[----:B------:R0:W2:Y:S01]  /*0290*/  SYNCS.EXCH.64 URZ, [UR8+0xb0], UR6 ;  /* 0x0000b006083f75b2 */ /* 0x0000a20008000100 */
[----:B------:R0:W3:Y:S01]  /*02a0*/  SYNCS.EXCH.64 URZ, [UR8+0x8], UR4 ;  /* 0x00000804083f75b2 */ /* 0x0000e20008000100 */
[----:B------:R0:W4:Y:S01]  /*02b0*/  SYNCS.EXCH.64 URZ, [UR8+0xb8], UR6 ;  /* 0x0000b806083f75b2 */ /* 0x0001220008000100 */
[----:B------:R0:W0:Y:S01]  /*02c0*/  SYNCS.EXCH.64 URZ, [UR8+0x10], UR4 ;  /* 0x00001004083f75b2 */ /* 0x0000220008000100 */
        /* <DEDUP_REMOVED lines=39> */
[----:B-1234-:R-:W-:Y:S01]  /*0540*/  NOP ;  /* 0x0000000000007918 */ /* 0x01efe20000000000 */
.L_x_3:
[----:B0-----:R-:W-:Y:S05]  /*0550*/  BSYNC B0 ;  /* 0x0000000000007941 */ /* 0x001fea0003800000 */
.L_x_2:
[----:B------:R-:W0:Y:S01]  /*0560*/  SHFL.IDX PT, R13, R2, RZ, 0x1f ;  /* 0x00001fff020d7589 */ /* 0x000e2200000e0000 */
[----:B------:R-:W1:Y:S01]  /*0570*/  S2UR UR12, SR_CTAID.X ;  /* 0x00000000000c79c3 */ /* 0x000e620000002500 */
[----:B------:R-:W-:Y:S02]  /*0580*/  LOP3.LUT R3, R3, 0xffffff80, RZ, 0xc0, !PT ;  /* 0xffffff8003037812 */ /* 0x000fe400078ec0ff */
[----:B------:R-:W-:Y:S01]  /*0590*/  ELECT P0, URZ, PT ;  /* 0x00000000003f782f */ /* 0x000fe20003800000 */
[----:B------:R2:W3:Y:S01]  /*05a0*/  SHFL.IDX PT, R12, R2, RZ, 0x1f ;  /* 0x00001fff020c7589 */ /* 0x0004e200000e0000 */
[----:B------:R-:W-:Y:S01]  /*05b0*/  ELECT P1, URZ, PT ;  /* 0x00000000003f782f */ /* 0x000fe20003820000 */
[----:B------:R-:W-:Y:S01]  /*05c0*/  NOP ;  /* 0x0000000000007918 */ /* 0x000fe20000000000 */
[----:B------:R-:W-:Y:S01]  /*05d0*/  IMAD.IADD R3, R4, 0x1, -R3 ;  /* 0x0000000104037824 */ /* 0x000fe200078e0a03 */
[----:B------:R-:W4:Y:S01]  /*05e0*/  S2R R6, SR_CTAID.Y ;  /* 0x0000000000067919 */ /* 0x000f220000002600 */
[----:B------:R-:W-:Y:S01]  /*05f0*/  ULDC UR4, c[0x0][0x150] ;  /* 0x0000540000047ab9 */ /* 0x000fe20000000800 */
[----:B------:R-:W5:Y:S01]  /*0600*/  LDC R14, c[0x0][0x144] ;  /* 0x00005100ff0e7b82 */ /* 0x000f620000000800 */
[----:B------:R-:W-:Y:S01]  /*0610*/  UMOV UR11, 0x80 ;  /* 0x00000080000b7882 */ /* 0x000fe20000000000 */
[----:B------:R-:W-:Y:S01]  /*0620*/  SHF.R.S32.HI R0, RZ, 0x1f, R3 ;  /* 0x0000001fff007819 */ /* 0x000fe20000011403 */
[----:B------:R-:W-:Y:S01]  /*0630*/  NOP ;  /* 0x0000000000007918 */ /* 0x000fe20000000000 */
[C---:B------:R-:W-:Y:S01]  /*0640*/  VIADD R35, R10.reuse, 0xffffffff ;  /* 0xffffffff0a237836 */ /* 0x040fe20000000000 */
[----:B------:R-:W-:Y:S01]  /*0650*/  ISETP.NE.AND P4, PT, R10, RZ, PT ;  /* 0x000000ff0a00720c */ /* 0x000fe20003f85270 */
[----:B------:R-:W-:Y:S01]  /*0660*/  IMAD.MOV.U32 R154, RZ, RZ, 0x1 ;  /* 0x00000001ff9a7424 */ /* 0x000fe200078e00ff */
[----:B------:R-:W-:Y:S01]  /*0670*/  LEA.HI R9, R0, R3, RZ, 0x3 ;  /* 0x0000000300097211 */ /* 0x000fe200078f18ff */
[----:B------:R-:W5:Y:S01]  /*0680*/  LDC R15, c[0x0][0x140] ;  /* 0x00005000ff0f7b82 */ /* 0x000f620000000800 */
[----:B------:R-:W-:-:S02]  /*0690*/  ISETP.GE.U32.AND P6, PT, R35, 0x2, PT ;  /* 0x000000022300780c */ /* 0x000fc40003fc6070 */
[--C-:B------:R-:W-:Y:S02]  /*06a0*/  SHF.R.S32.HI R11, RZ, 0x3, R9.reuse ;  /* 0x00000003ff0b7819 */ /* 0x100fe40000011409 */
[----:B--2---:R-:W-:Y:S02]  /*06b0*/  SHF.R.S32.HI R2, RZ, 0x1f, R9 ;  /* 0x0000001fff027819 */ /* 0x004fe40000011409 */
[----:B------:R-:W-:Y:S01]  /*06c0*/  SHF.R.S32.HI R9, RZ, 0x1f, R8 ;  /* 0x0000001fff097819 */ /* 0x000fe20000011408 */
[----:B------:R-:W2:Y:S01]  /*06d0*/  LDC R25, c[0x0][0x148] ;  /* 0x00005200ff197b82 */ /* 0x000ea20000000800 */
[----:B0-----:R-:W-:Y:S02]  /*06e0*/  ISETP.NE.OR P0, PT, R13, RZ, !P0 ;  /* 0x000000ff0d00720c */ /* 0x001fe40004705670 */
[----:B-1----:R-:W-:Y:S02]  /*06f0*/  I2FP.F32.U32 R13, UR12 ;  /* 0x0000000c000d7c45 */ /* 0x002fe40008201000 */
[----:B------:R-:W-:-:S02]  /*0700*/  LEA.HI R2, R2, R11, RZ, 0x2 ;  /* 0x0000000b02027211 */ /* 0x000fc400078f10ff */
[----:B------:R-:W-:Y:S01]  /*0710*/  LEA.HI R9, R9, R8, RZ, 0x2 ;  /* 0x0000000809097211 */ /* 0x000fe200078f10ff */
[----:B------:R-:W-:Y:S01]  /*0720*/  FMUL R13, R13, UR4 ;  /* 0x000000040d0d7c20 */ /* 0x000fe20008400000 */
[----:B---3--:R-:W-:Y:S01]  /*0730*/  ISETP.NE.OR P1, PT, R12, RZ, !P1 ;  /* 0x000000ff0c00720c */ /* 0x008fe20004f25670 */
[----:B------:R-:W-:Y:S01]  /*0740*/  ULDC UR4, c[0x0][0x154] ;  /* 0x0000550000047ab9 */ /* 0x000fe20000000800 */
[----:B------:R-:W-:Y:S02]  /*0750*/  LOP3.LUT R12, R2, 0xfffffffc, RZ, 0xc0, !PT ;  /* 0xfffffffc020c7812 */ /* 0x000fe400078ec0ff */
[----:B------:R-:W-:Y:S01]  /*0760*/  LOP3.LUT R9, R9, 0x3ffffffc, RZ, 0xc0, !PT ;  /* 0x3ffffffc09097812 */ /* 0x000fe200078ec0ff */
[----:B------:R-:W0:Y:S01]  /*0770*/  F2I.U32.TRUNC.NTZ R13, R13 ;  /* 0x0000000d000d7305 */ /* 0x000e22000020f000 */
[----:B------:R-:W-:Y:S01]  /*0780*/  VOTEU.ALL UP1, P0 ;  /* 0x00000000003f7886 */ /* 0x000fe20000020000 */
[----:B------:R-:W-:Y:S01]  /*0790*/  IMAD.IADD R12, R11, 0x1, -R12 ;  /* 0x000000010b0c7824 */ /* 0x000fe200078e0a0c */
[----:B----4-:R-:W-:Y:S01]  /*07a0*/  I2FP.F32.U32 R11, R6 ;  /* 0x00000006000b7245 */ /* 0x010fe20000201000 */
[----:B------:R-:W-:Y:S01]  /*07b0*/  IMAD.IADD R9, R8, 0x1, -R9 ;  /* 0x0000000108097824 */ /* 0x000fe200078e0a09 */
[----:B------:R-:W-:Y:S01]  /*07c0*/  SHF.R.S32.HI R2, RZ, 0x1f, R5 ;  /* 0x0000001fff027819 */ /* 0x000fe20000011405 */
[----:B------:R-:W1:Y:S01]  /*07d0*/  @!UP1 S2UR UR7, SR_CgaCtaId ;  /* 0x00000000000799c3 */ /* 0x000e620000008800 */
[----:B------:R-:W-:Y:S01]  /*07e0*/  @!UP1 UMOV UR6, 0x400 ;  /* 0x0000040000069882 */ /* 0x000fe20000000000 */
[----:B------:R-:W-:Y:S01]  /*07f0*/  IMAD R9, R9, 0x4, R12 ;  /* 0x0000000409097824 */ /* 0x000fe200078e020c */
[----:B------:R-:W-:Y:S01]  /*0800*/  VOTEU.ALL UP2, P1 ;  /* 0x00000000003f7886 */ /* 0x000fe20000840000 */
[----:B------:R-:W-:Y:S01]  /*0810*/  FMUL R11, R11, UR4 ;  /* 0x000000040b0b7c20 */ /* 0x000fe20008400000 */
[----:B------:R-:W-:Y:S01]  /*0820*/  LEA.HI R2, R2, R5, RZ, 0x2 ;  /* 0x0000000502027211 */ /* 0x000fe200078f10ff */
[----:B------:R-:W-:Y:S01]  /*0830*/  UMOV UR4, 0x20 ;  /* 0x0000002000047882 */ /* 0x000fe20000000000 */
[----:B------:R-:W-:Y:S01]  /*0840*/  LEA.HI R8, R9, R9, RZ, 0x1 ;  /* 0x0000000909087211 */ /* 0x000fe200078f08ff */
[----:B------:R-:W3:Y:S01]  /*0850*/  @!UP2 S2UR UR10, SR_CgaCtaId ;  /* 0x00000000000aa9c3 */ /* 0x000ee20000008800 */
[----:B0-----:R-:W-:Y:S01]  /*0860*/  IMAD.MOV R13, RZ, RZ, -R13 ;  /* 0x000000ffff0d7224 */ /* 0x001fe200078e0a0d */
[----:B------:R-:W0:Y:S01]  /*0870*/  F2I.U32.TRUNC.NTZ R11, R11 ;  /* 0x0000000b000b7305 */ /* 0x000e22000020f000 */
[----:B------:R-:W-:Y:S01]  /*0880*/  LOP3.LUT R8, R8, 0xfffffffe, RZ, 0xc0, !PT ;  /* 0xfffffffe08087812 */ /* 0x000fe200078ec0ff */
[----:B------:R-:W-:-:S04]  /*0890*/  @!UP1 UIADD3 UR4, -UR4, 0x100000, URZ ;  /* 0x0010000004049890 */ /* 0x000fc8000fffe13f */
[----:B------:R-:W-:Y:S02]  /*08a0*/  @!UP1 USHF.L.U32 UR5, UR4, 0xb, URZ ;  /* 0x0000000b04059899 */ /* 0x000fe4000800063f */
[----:B------:R-:W-:Y:S01]  /*08b0*/  @!UP1 USHF.L.U32 UR4, UR4, 0x1, URZ ;  /* 0x0000000104049899 */ /* 0x000fe2000800063f */
[----:B-----5:R-:W-:Y:S01]  /*08c0*/  IMAD R21, R14, R13, UR12 ;  /* 0x0000000c0e157e24 */ /* 0x020fe2000f8e020d */
[----:B------:R-:W-:Y:S01]  /*08d0*/  LOP3.LUT R2, R2, 0xfffffffc, RZ, 0xc0, !PT ;  /* 0xfffffffc02027812 */ /* 0x000fe200078ec0ff */
[----:B------:R-:W-:Y:S01]  /*08e0*/  @!UP2 UMOV UR9, 0x400 ;  /* 0x000004000009a882 */ /* 0x000fe20000000000 */
[----:B------:R-:W-:Y:S01]  /*08f0*/  IMAD.IADD R8, R9, 0x1, -R8 ;  /* 0x0000000109087824 */ /* 0x000fe200078e0a08 */
[----:B------:R-:W-:Y:S01]  /*0900*/  VOTEU.ALL UP3, P1 ;  /* 0x00000000003f7886 */ /* 0x000fe20000860000 */
[----:B------:R-:W-:Y:S01]  /*0910*/  VOTEU.ALL UP4, P1 ;  /* 0x00000000003f7886 */ /* 0x000fe20000880000 */
[----:B------:R-:W-:Y:S01]  /*0920*/  IMAD.IADD R5, R5, 0x1, -R2 ;  /* 0x0000000105057824 */ /* 0x000fe200078e0a02 */
[----:B------:R-:W-:Y:S01]  /*0930*/  VOTEU.ALL UP5, P1 ;  /* 0x00000000003f7886 */ /* 0x000fe200008a0000 */
[----:B------:R-:W-:Y:S01]  /*0940*/  ISETP.NE.AND P3, PT, R8, R21, PT ;  /* 0x000000150800720c */ /* 0x000fe20003f65270 */
[----:B------:R-:W-:Y:S01]  /*0950*/  IMAD.SHL.U32 R2, R9, 0x4, RZ ;  /* 0x0000000409027824 */ /* 0x000fe200078e00ff */
[----:B------:R-:W-:Y:S01]  /*0960*/  ISETP.EQ.U32.AND P2, PT, R15, 0x1, PT ;  /* 0x000000010f00780c */ /* 0x000fe20003f42070 */
[----:B-1----:R-:W-:Y:S01]  /*0970*/  @!UP1 ULEA UR8, UR7, UR6, 0x18 ;  /* 0x0000000607089291 */ /* 0x002fe2000f8ec03f */
[----:B0-----:R-:W-:Y:S01]  /*0980*/  IMAD.MOV R20, RZ, RZ, -R11 ;  /* 0x000000ffff147224 */ /* 0x001fe200078e0a0b */
[----:B------:R-:W-:-:S04]  /*0990*/  @!UP2 UIADD3 UR6, -UR11, 0x100000, URZ ;  /* 0x001000000b06a890 */ /* 0x000fc8000fffe13f */
[----:B------:R-:W-:Y:S02]  /*09a0*/  @!UP2 USHF.L.U32 UR7, UR6, 0xb, URZ ;  /* 0x0000000b0607a899 */ /* 0x000fe4000800063f */
[----:B------:R-:W-:Y:S01]  /*09b0*/  @!UP2 USHF.L.U32 UR6, UR6, 0x1, URZ ;  /* 0x000000010606a899 */ /* 0x000fe2000800063f */
[----:B------:R-:W-:Y:S01]  /*09c0*/  LOP3.LUT R155, R9, 0xc, R2, 0x78, !PT ;  /* 0x0000000c099b7812 */ /* 0x000fe200078e7802 */
[----:B------:R-:W-:Y:S01]  /*09d0*/  VOTEU.ALL UP0, P0 ;  /* 0x00000000003f7886 */ /* 0x000fe20000000000 */
[----:B------:R-:W-:Y:S01]  /*09e0*/  VOTEU.ALL UP1, P0 ;  /* 0x00000000003f7886 */ /* 0x000fe20000020000 */
[----:B--2---:R-:W-:Y:S01]  /*09f0*/  IMAD R9, R25, R20, R6 ;  /* 0x0000001419097224 */ /* 0x004fe200078e0206 */
[----:B------:R-:W-:Y:S01]  /*0a00*/  LOP3.LUT P0, RZ, R3, 0x7, RZ, 0xc0, !PT ;  /* 0x0000000703ff7812 */ /* 0x000fe2000780c0ff */
[----:B---3--:R-:W-:Y:S01]  /*0a10*/  @!UP2 ULEA UR9, UR10, UR9, 0x18 ;  /* 0x000000090a09a291 */ /* 0x008fe2000f8ec03f */
[----:B------:R0:W1:Y:S01]  /*0a20*/  SHFL.IDX PT, R14, R7, RZ, 0x1f ;  /* 0x00001fff070e7589 */ /* 0x00006200000e0000 */
[----:B------:R-:W-:Y:S01]  /*0a30*/  VOTEU.ALL UP2, P1 ;  /* 0x00000000003f7886 */ /* 0x000fe20000840000 */
[----:B------:R-:W-:-:S02]  /*0a40*/  @P3 LEA.HI R2, R155, R155, RZ, 0x1 ;  /* 0x0000009b9b023211 */ /* 0x000fc400078f08ff */
[----:B------:R-:W2:Y:S02]  /*0a50*/  FENCE.VIEW.ASYNC.S ;  /* 0x00000000000073c6 */ /* 0x000ea40000000000 */
[----:B--2---:R0:W2:Y:S01]  /*0a60*/  @!UP0 SYNCS.EXCH.64 URZ, [UR8+0x190], UR4 ;  /* 0x00019004083f85b2 */ /* 0x0040a20008000100 */
[C---:B------:R-:W-:Y:S02]  /*0a70*/  ISETP.NE.AND P1, PT, R5.reuse, 0x3, PT ;  /* 0x000000030500780c */ /* 0x040fe40003f25270 */
[----:B------:R-:W-:Y:S02]  /*0a80*/  @P3 SHF.R.S32.HI R2, RZ, 0x1, R2 ;  /* 0x00000001ff023819 */ /* 0x000fe40000011402 */
[----:B------:R-:W-:Y:S02]  /*0a90*/  ISETP.EQ.OR P1, PT, R5, RZ, !P1 ;  /* 0x000000ff0500720c */ /* 0x000fe40004f22670 */
[----:B------:R-:W-:Y:S02]  /*0aa0*/  @P3 ISETP.NE.AND P5, PT, R2, R9, PT ;  /* 0x000000090200320c */ /* 0x000fe40003fa5270 */
[----:B------:R-:W-:-:S02]  /*0ab0*/  ISETP.LT.U32.AND P0, PT, R155, 0x4, !P0 ;  /* 0x000000049b00780c */ /* 0x000fc40004701070 */
[----:B------:R-:W-:Y:S02]  /*0ac0*/  ISETP.EQ.AND P1, PT, R10, RZ, P1 ;  /* 0x000000ff0a00720c */ /* 0x000fe40000f22270 */
[----:B------:R-:W-:Y:S02]  /*0ad0*/  SEL R9, RZ, 0x1, !P0 ;  /* 0x00000001ff097807 */ /* 0x000fe40004000000 */
[----:B------:R-:W-:Y:S01]  /*0ae0*/  @P3 SEL R154, RZ, 0x1, P5 ;  /* 0x00000001ff9a3807 */ /* 0x000fe20002800000 */
[----:B------:R0:W3:Y:S01]  /*0af0*/  @!UP1 SYNCS.EXCH.64 URZ, [UR8+0x198], UR4 ;  /* 0x00019804083f95b2 */ /* 0x0000e20008000100 */
[----:B------:R-:W-:Y:S01]  /*0b00*/  NOP ;  /* 0x0000000000007918 */ /* 0x000fe20000000000 */
[----:B------:R-:W-:Y:S02]  /*0b10*/  SEL R16, RZ, 0x1, !P1 ;  /* 0x00000001ff107807 */ /* 0x000fe40004800000 */
[----:B------:R-:W-:Y:S02]  /*0b20*/  LOP3.LUT R154, R154, R9, RZ, 0xc0, !PT ;  /* 0x000000099a9a7212 */ /* 0x000fe400078ec0ff */
[----:B------:R-:W-:Y:S01]  /*0b30*/  SEL R16, R16, 0x2, P6 ;  /* 0x0000000210107807 */ /* 0x000fe20003000000 */
[----:B------:R0:W4:Y:S01]  /*0b40*/  @!UP2 SYNCS.EXCH.64 URZ, [UR9+0x170], UR6 ;  /* 0x00017006093fa5b2 */ /* 0x0001220008000100 */
[----:B------:R0:W0:Y:S01]  /*0b50*/  @!UP3 SYNCS.EXCH.64 URZ, [UR9+0x178], UR6 ;  /* 0x00017806093fb5b2 */ /* 0x0000220008000100 */
[----:B------:R0:W0:Y:S01]  /*0b60*/  @!UP4 SYNCS.EXCH.64 URZ, [UR9+0x180], UR6 ;  /* 0x00018006093fc5b2 */ /* 0x0000220008000100 */
[----:B------:R0:W0:Y:S01]  /*0b70*/  @!UP5 SYNCS.EXCH.64 URZ, [UR9+0x188], UR6 ;  /* 0x00018806093fd5b2 */ /* 0x0000220008000100 */
[----:B------:R-:W-:Y:S01]  /*0b80*/  NOP ;  /* 0x0000000000007918 */ /* 0x000fe20000000000 */
[----:B-12---:R-:W-:Y:S05]  /*0b90*/  @!P2 BRA `(.L_x_4) ;  /* 0x000000000008a947 */ /* 0x006fea0003800000 */
[----:B0--34-:R-:W-:Y:S01]  /*0ba0*/  UCGABAR_ARV ;  /* 0x00000000000079c7 */ /* 0x019fe20008000000 */
[----:B------:R-:W-:Y:S05]  /*0bb0*/  BRA `(.L_x_5) ;  /* 0x0000000000047947 */ /* 0x000fea0003800000 */
.L_x_4:
[----:B0--34-:R-:W-:Y:S01]  /*0bc0*/  NOP ;  /* 0x0000000000007918 */ /* 0x019fe20000000000 */
.L_x_5:
[----:B------:R-:W-:Y:S01]  /*0bd0*/  ULDC.64 UR4, c[0x0][0x598] ;  /* 0x0001660000047ab9 */ /* 0x000fe20000000a00 */
[----:B------:R-:W-:Y:S01]  /*0be0*/  ULDC.64 UR36, c[0x0][0x208] ;  /* 0x0000820000247ab9 */ /* 0x000fe20000000a00 */
[----:B------:R-:W-:-:S04]  /*0bf0*/  ISETP.NE.U32.AND P0, PT, RZ, UR4, PT ;  /* 0x00000004ff007c0c */ /* 0x000fc8000bf05070 */
[----:B------:R-:W-:-:S13]  /*0c00*/  ISETP.NE.AND.EX P0, PT, RZ, UR5, PT, P0 ;  /* 0x00000005ff007c0c */ /* 0x000fda000bf05300 */
[----:B------:R-:W-:Y:S05]  /*0c10*/  @!P0 BRA `(.L_x_6) ;  /* 0x00000000001c8947 */ /* 0x000fea0003800000 */
[----:B------:R-:W0:Y:S02]  /*0c20*/  LDC.64 R8, c[0x0][0x598] ;  /* 0x00016600ff087b82 */ /* 0x000e240000000a00 */
[----:B0-----:R-:W2:Y:S02]  /*0c30*/  LDG.E.64 R8, desc[UR36][R8.64] ;  /* 0x0000002408087981 */ /* 0x001ea4000c1e1b00 */
[----:B--2---:R-:W-:-:S04]  /*0c40*/  ISETP.NE.U32.AND P0, PT, R8, RZ, PT ;  /* 0x000000ff0800720c */ /* 0x004fc80003f05070 */
[----:B------:R-:W-:-:S13]  /*0c50*/  ISETP.NE.AND.EX P0, PT, R9, RZ, PT, P0 ;  /* 0x000000ff0900720c */ /* 0x000fda0003f05300 */
[----:B------:R-:W-:Y:S05]  /*0c60*/  @!P0 BRA `(.L_x_6) ;  /* 0x0000000000088947 */ /* 0x000fea0003800000 */
[----:B------:R0:W5:Y:S01]  /*0c70*/  LD.E R153, desc[UR36][R8.64] ;  /* 0x0000002408997980 */ /* 0x000162000c101900 */
[----:B------:R-:W-:Y:S05]  /*0c80*/  BRA `(.L_x_7) ;  /* 0x0000000000247947 */ /* 0x000fea0003800000 */
.L_x_6:
[----:B------:R-:W-:Y:S02]  /*0c90*/  ULDC.64 UR4, c[0x0][0x588] ;  /* 0x0001620000047ab9 */ /* 0x000fe40000000a00 */
[----:B------:R-:W-:-:S04]  /*0ca0*/  ISETP.NE.U32.AND P0, PT, RZ, UR4, PT ;  /* 0x00000004ff007c0c */ /* 0x000fc8000bf05070 */
[----:B------:R-:W-:-:S13]  /*0cb0*/  ISETP.NE.AND.EX P0, PT, RZ, UR5, PT, P0 ;  /* 0x00000005ff007c0c */ /* 0x000fda000bf05300 */
[----:B------:R-:W-:Y:S05]  /*0cc0*/  @!P0 BRA `(.L_x_8) ;  /* 0x00000000000c8947 */ /* 0x000fea0003800000 */
[----:B------:R-:W0:Y:S02]  /*0cd0*/  LDC.64 R8, c[0x0][0x588] ;  /* 0x00016200ff087b82 */ /* 0x000e240000000a00 */
[----:B0-----:R1:W5:Y:S01]  /*0ce0*/  LDG.E R153, desc[UR36][R8.64] ;  /* 0x0000002408997981 */ /* 0x001362000c1e1900 */
[----:B------:R-:W-:Y:S05]  /*0cf0*/  BRA `(.L_x_7) ;  /* 0x0000000000087947 */ /* 0x000fea0003800000 */
.L_x_8:
[----:B------:R-:W-:Y:S02]  /*0d00*/  ULDC UR4, c[0x0][0x580] ;  /* 0x0001600000047ab9 */ /* 0x000fe40000000800 */
[----:B------:R-:W-:-:S07]  /*0d10*/  IMAD.U32 R153, RZ, RZ, UR4 ;  /* 0x00000004ff997e24 */ /* 0x000fce000f8e00ff */
.L_x_7:
[----:B------:R-:W-:Y:S02]  /*0d20*/  ULDC.64 UR4, c[0x0][0x5a0] ;  /* 0x0001680000047ab9 */ /* 0x000fe40000000a00 */
[----:B------:R-:W-:-:S04]  /*0d30*/  ISETP.NE.U32.AND P0, PT, RZ, UR4, PT ;  /* 0x00000004ff007c0c */ /* 0x000fc8000bf05070 */
[----:B------:R-:W-:-:S13]  /*0d40*/  ISETP.NE.AND.EX P0, PT, RZ, UR5, PT, P0 ;  /* 0x00000005ff007c0c */ /* 0x000fda000bf05300 */
[----:B------:R-:W-:Y:S05]  /*0d50*/  @!P0 BRA `(.L_x_9) ;  /* 0x00000000001c8947 */ /* 0x000fea0003800000 */
[----:B01----:R-:W0:Y:S02]  /*0d60*/  LDC.64 R8, c[0x0][0x5a0] ;  /* 0x00016800ff087b82 */ /* 0x003e240000000a00 */
[----:B0-----:R-:W2:Y:S02]  /*0d70*/  LDG.E.64 R8, desc[UR36][R8.64] ;  /* 0x0000002408087981 */ /* 0x001ea4000c1e1b00 */
[----:B--2---:R-:W-:-:S04]  /*0d80*/  ISETP.NE.U32.AND P0, PT, R8, RZ, PT ;  /* 0x000000ff0800720c */ /* 0x004fc80003f05070 */
[----:B------:R-:W-:-:S13]  /*0d90*/  ISETP.NE.AND.EX P0, PT, R9, RZ, PT, P0 ;  /* 0x000000ff0900720c */ /* 0x000fda0003f05300 */
[----:B------:R-:W-:Y:S05]  /*0da0*/  @!P0 BRA `(.L_x_9) ;  /* 0x0000000000088947 */ /* 0x000fea0003800000 */
[----:B------:R0:W5:Y:S01]  /*0db0*/  LD.E R152, desc[UR36][R8.64] ;  /* 0x0000002408987980 */ /* 0x000162000c101900 */
[----:B------:R-:W-:Y:S05]  /*0dc0*/  BRA `(.L_x_10) ;  /* 0x0000000000247947 */ /* 0x000fea0003800000 */
.L_x_9:
[----:B------:R-:W-:Y:S02]  /*0dd0*/  ULDC.64 UR4, c[0x0][0x590] ;  /* 0x0001640000047ab9 */ /* 0x000fe40000000a00 */
[----:B------:R-:W-:-:S04]  /*0de0*/  ISETP.NE.U32.AND P0, PT, RZ, UR4, PT ;  /* 0x00000004ff007c0c */ /* 0x000fc8000bf05070 */
[----:B------:R-:W-:-:S13]  /*0df0*/  ISETP.NE.AND.EX P0, PT, RZ, UR5, PT, P0 ;  /* 0x00000005ff007c0c */ /* 0x000fda000bf05300 */
[----:B------:R-:W-:Y:S05]  /*0e00*/  @!P0 BRA `(.L_x_11) ;  /* 0x00000000000c8947 */ /* 0x000fea0003800000 */
[----:B01----:R-:W0:Y:S02]  /*0e10*/  LDC.64 R8, c[0x0][0x590] ;  /* 0x00016400ff087b82 */ /* 0x003e240000000a00 */
[----:B0-----:R1:W5:Y:S01]  /*0e20*/  LDG.E R152, desc[UR36][R8.64] ;  /* 0x0000002408987981 */ /* 0x001362000c1e1900 */
[----:B------:R-:W-:Y:S05]  /*0e30*/  BRA `(.L_x_10) ;  /* 0x0000000000087947 */ /* 0x000fea0003800000 */
.L_x_11:
[----:B------:R-:W-:Y:S02]  /*0e40*/  ULDC UR4, c[0x0][0x584] ;  /* 0x0001610000047ab9 */ /* 0x000fe40000000800 */
[----:B------:R-:W-:-:S07]  /*0e50*/  IMAD.U32 R152, RZ, RZ, UR4 ;  /* 0x00000004ff987e24 */ /* 0x000fce000f8e00ff */
.L_x_10:
[----:B------:R-:W2:Y:S01]  /*0e60*/  LDC R2, c[0x0][0x65c] ;  /* 0x00019700ff027b82 */ /* 0x000ea20000000800 */
[----:B------:R-:W-:Y:S01]  /*0e70*/  ULDC UR6, c[0x0][0x28c] ;  /* 0x0000a30000067ab9 */ /* 0x000fe20000000800 */
[----:B------:R-:W-:Y:S01]  /*0e80*/  ISETP.NE.AND P0, PT, R10, 0x2, PT ;  /* 0x000000020a00780c */ /* 0x000fe20003f05270 */
[----:B------:R-:W-:Y:S01]  /*0e90*/  UIADD3 UR6, UR6, 0x1f, URZ ;  /* 0x0000001f06067890 */ /* 0x000fe2000fffe03f */
[----:B01----:R-:W-:Y:S01]  /*0ea0*/  IMAD.U32 R8, RZ, RZ, UR12 ;  /* 0x0000000cff087e24 */ /* 0x003fe2000f8e00ff */
[----:B------:R-:W-:Y:S01]  /*0eb0*/  UMOV UR39, URZ ;  /* 0x0000003f00277c82 */ /* 0x000fe20008000000 */
[----:B------:R-:W-:Y:S01]  /*0ec0*/  IMAD.MOV.U32 R9, RZ, RZ, RZ ;  /* 0x000000ffff097224 */ /* 0x000fe200078e00ff */
[----:B------:R-:W-:Y:S01]  /*0ed0*/  USHF.R.S32.HI UR7, URZ, 0x1f, UR6 ;  /* 0x0000001f3f077899 */ /* 0x000fe20008011406 */
[----:B------:R-:W-:Y:S01]  /*0ee0*/  UMOV UR38, URZ ;  /* 0x0000003f00267c82 */ /* 0x000fe20008000000 */
[----:B------:R-:W-:Y:S02]  /*0ef0*/  ULDC.64 UR8, c[0x0][0x650] ;  /* 0x0001940000087ab9 */ /* 0x000fe40000000a00 */
[----:B------:R-:W-:-:S04]  /*0f00*/  ULEA.HI UR7, UR7, UR6, URZ, 0x5 ;  /* 0x0000000607077291 */ /* 0x000fc8000f8f283f */
[----:B------:R-:W-:Y:S01]  /*0f10*/  USHF.R.S32.HI UR40, URZ, 0x5, UR7 ;  /* 0x000000053f287899 */ /* 0x000fe20008011407 */
[----:B--2---:R-:W-:-:S13]  /*0f20*/  ISETP.NE.AND P1, PT, R2, 0x1, PT ;  /* 0x000000010200780c */ /* 0x004fda0003f25270 */
[----:B------:R-:W0:Y:S01]  /*0f30*/  @P1 LDC R19, c[0x0][0x10] ;  /* 0x00000400ff131b82 */ /* 0x000e220000000800 */
[----:B------:R-:W-:Y:S02]  /*0f40*/  @P1 IMAD.MOV.U32 R7, RZ, RZ, RZ ;  /* 0x000000ffff071224 */ /* 0x000fe400078e00ff */
[----:B------:R-:W-:-:S05]  /*0f50*/  @P1 IMAD.MOV.U32 R17, RZ, RZ, RZ ;  /* 0x000000ffff111224 */ /* 0x000fca00078e00ff */
[----:B------:R-:W1:Y:S01]  /*0f60*/  @!P1 LDC R11, c[0x0][0xc] ;  /* 0x00000300ff0b9b82 */ /* 0x000e620000000800 */
[----:B------:R-:W-:Y:S01]  /*0f70*/  ULDC UR4, c[0x0][0xc] ;  /* 0x0000030000047ab9 */ /* 0x000fe20000000800 */
[----:B------:R-:W-:Y:S02]  /*0f80*/  ULDC UR5, c[0x0][0x10] ;  /* 0x0000040000057ab9 */ /* 0x000fe40000000800 */
[----:B------:R-:W-:-:S04]  /*0f90*/  UIMAD.WIDE.U32 UR4, UR4, UR5, URZ ;  /* 0x00000005040472a5 */ /* 0x000fc8000f8e003f */
[----:B------:R-:W2:Y:S01]  /*0fa0*/  LDC R2, c[0x0][0x14] ;  /* 0x00000500ff027b82 */ /* 0x000ea20000000800 */
[----:B0-----:R-:W-:-:S04]  /*0fb0*/  @P1 IMAD.WIDE.U32 R18, R19, UR12, R6 ;  /* 0x0000000c13121c25 */ /* 0x001fc8000f8e0006 */
[----:B------:R-:W-:Y:S02]  /*0fc0*/  @P1 IMAD.IADD R17, R19, 0x1, R17 ;  /* 0x0000000113111824 */ /* 0x000fe400078e0211 */
[----:B-1----:R-:W-:-:S04]  /*0fd0*/  @!P1 IMAD.WIDE.U32 R8, R6, R11, R8 ;  /* 0x0000000b06089225 */ /* 0x002fc800078e0008 */
[----:B------:R-:W-:Y:S02]  /*0fe0*/  @!P1 IMAD.MOV.U32 R18, RZ, RZ, R8 ;  /* 0x000000ffff129224 */ /* 0x000fe400078e0008 */
[----:B------:R-:W-:Y:S02]  /*0ff0*/  @!P1 IMAD.MOV.U32 R17, RZ, RZ, R9 ;  /* 0x000000ffff119224 */ /* 0x000fe400078e0009 */
[----:B--2---:R-:W-:-:S04]  /*1000*/  IMAD.WIDE.U32 R12, R2, UR4, RZ ;  /* 0x00000004020c7c25 */ /* 0x004fc8000f8e00ff */
[----:B------:R-:W-:Y:S01]  /*1010*/  IMAD R23, R2, UR5, RZ ;  /* 0x0000000502177c24 */ /* 0x000fe2000f8e02ff */
[----:B------:R0:W-:Y:S03]  /*1020*/  STL.64 [R1], R12 ;  /* 0x0000000c01007387 */ /* 0x0001e60000100a00 */
[----:B------:R-:W-:Y:S01]  /*1030*/  IMAD.IADD R23, R13, 0x1, R23 ;  /* 0x000000010d177824 */ /* 0x000fe200078e0217 */
[----:B------:R-:W-:Y:S06]  /*1040*/  @P0 BRA `(.L_x_12) ;  /* 0x0000000000200947 */ /* 0x000fec0003800000 */
[----:B------:R-:W-:Y:S01]  /*1050*/  UISETP.GE.U32.AND UP0, UPT, UR40, 0x16, UPT ;  /* 0x000000162800788c */ /* 0x000fe2000bf06070 */
[----:B------:R-:W-:Y:S01]  /*1060*/  IADD3 R18, P0, R18, R12, RZ ;  /* 0x0000000c12127210 */ /* 0x000fe20007f1e0ff */
[----:B------:R-:W-:Y:S01]  /*1070*/  UIMAD.WIDE.U32 UR4, UR40, -0x45d1745d, URZ ;  /* 0xba2e8ba3280478a5 */ /* 0x000fe2000f8e003f */
[----:B------:R-:W-:-:S03]  /*1080*/  UMOV UR38, URZ ;  /* 0x0000003f00267c82 */ /* 0x000fc60008000000 */
[----:B------:R-:W-:Y:S01]  /*1090*/  USHF.R.U32.HI UR4, URZ, 0x4, UR5 ;  /* 0x000000043f047899 */ /* 0x000fe20008011605 */
[----:B------:R-:W-:-:S03]  /*10a0*/  IMAD.X R17, R23, 0x1, R17, P0 ;  /* 0x0000000117117824 */ /* 0x000fc600000e0611 */
[----:B------:R-:W-:Y:S02]  /*10b0*/  UIMAD UR39, UR4, -0x16, UR40 ;  /* 0xffffffea042778a4 */ /* 0x000fe4000f8e0228 */
[----:B------:R-:W-:-:S12]  /*10c0*/  @UP0 ULOP3.LUT UR38, UR4, 0x1, URZ, 0xc0, !UPT ;  /* 0x0000000104260892 */ /* 0x000fd8000f8ec03f */
.L_x_12:
[----:B------:R-:W-:Y:S01]  /*10d0*/  ISETP.GE.U32.AND P0, PT, R18, UR8, PT ;  /* 0x0000000812007c0c */ /* 0x000fe2000bf06070 */
[----:B------:R-:W-:Y:S01]  /*10e0*/  IMAD.MOV.U32 R19, RZ, RZ, -0x1 ;  /* 0xffffffffff137424 */ /* 0x000fe200078e00ff */
[----:B------:R-:W-:Y:S01]  /*10f0*/  PRMT R8, RZ, 0x7610, R8 ;  /* 0x00007610ff087816 */ /* 0x000fe20000000008 */
[----:B------:R-:W-:Y:S01]  /*1100*/  IMAD.MOV.U32 R22, RZ, RZ, -0x1 ;  /* 0xffffffffff167424 */ /* 0x000fe200078e00ff */
[----:B------:R-:W-:Y:S01]  /*1110*/  ISETP.GE.U32.AND.EX P0, PT, R17, UR9, PT, P0 ;  /* 0x0000000911007c0c */ /* 0x000fe2000bf06100 */
[----:B------:R-:W-:-:S12]  /*1120*/  IMAD.MOV.U32 R2, RZ, RZ, -0x1 ;  /* 0xffffffffff027424 */ /* 0x000fd800078e00ff */
[----:B------:R-:W-:Y:S05]  /*1130*/  @P0 BRA `(.L_x_13) ;  /* 0x00000004002c0947 */ /* 0x000fea0003800000 */
[----:B------:R-:W1:Y:S01]  /*1140*/  LDC.64 R26, c[0x0][0x628] ;  /* 0x00018a00ff1a7b82 */ /* 0x000e620000000a00 */
[----:B------:R-:W-:Y:S02]  /*1150*/  IMAD.MOV.U32 R8, RZ, RZ, R18 ;  /* 0x000000ffff087224 */ /* 0x000fe400078e0012 */
[----:B------:R-:W-:-:S05]  /*1160*/  IMAD.MOV.U32 R9, RZ, RZ, R17 ;  /* 0x000000ffff097224 */ /* 0x000fca00078e0011 */
[----:B------:R-:W2:Y:S08]  /*1170*/  LDC R2, c[0x0][0x630] ;  /* 0x00018c00ff027b82 */ /* 0x000eb00000000800 */
[----:B------:R-:W3:Y:S01]  /*1180*/  LDC.64 R28, c[0x0][0x620] ;  /* 0x00018800ff1c7b82 */ /* 0x000ee20000000a00 */
[----:B-1----:R-:W-:-:S04]  /*1190*/  ISETP.NE.U32.AND P0, PT, R26, RZ, PT ;  /* 0x000000ff1a00720c */ /* 0x002fc80003f05070 */
[----:B------:R-:W-:-:S13]  /*11a0*/  ISETP.NE.AND.EX P0, PT, R27, RZ, PT, P0 ;  /* 0x000000ff1b00720c */ /* 0x000fda0003f05300 */
[----:B--23--:R-:W-:Y:S05]  /*11b0*/  @!P0 BRA `(.L_x_14) ;  /* 0x0000000000288947 */ /* 0x00cfea0003800000 */
[----:B0-----:R-:W0:Y:S02]  /*11c0*/  LDC R13, c[0x0][0x634] ;  /* 0x00018d00ff0d7b82 */ /* 0x001e240000000800 */
[----:B0-----:R-:W-:-:S05]  /*11d0*/  IADD3 R13, P0, R18, R13, RZ ;  /* 0x0000000d120d7210 */ /* 0x001fca0007f1e0ff */
[----:B------:R-:W-:-:S04]  /*11e0*/  IMAD.X R15, RZ, RZ, R17, P0 ;  /* 0x000000ffff0f7224 */ /* 0x000fc800000e0611 */
[----:B------:R-:W-:-:S04]  /*11f0*/  IMAD.WIDE.U32 R8, R15, R26, RZ ;  /* 0x0000001a0f087225 */ /* 0x000fc800078e00ff */
[----:B------:R-:W-:-:S04]  /*1200*/  IMAD.WIDE.U32 R10, P0, R13, R27, R8 ;  /* 0x0000001b0d0a7225 */ /* 0x000fc80007800008 */
[----:B------:R-:W-:-:S04]  /*1210*/  IMAD.WIDE.U32 R8, R13, R26, RZ ;  /* 0x0000001a0d087225 */ /* 0x000fc800078e00ff */
[----:B------:R-:W-:Y:S01]  /*1220*/  IMAD.X R13, RZ, RZ, RZ, P0 ;  /* 0x000000ffff0d7224 */ /* 0x000fe200000e06ff */
[----:B------:R-:W-:Y:S01]  /*1230*/  IADD3 RZ, P0, R9, R10, RZ ;  /* 0x0000000a09ff7210 */ /* 0x000fe20007f1e0ff */
[----:B------:R-:W-:-:S04]  /*1240*/  IMAD.MOV.U32 R12, RZ, RZ, R11 ;  /* 0x000000ffff0c7224 */ /* 0x000fc800078e000b */
[----:B------:R-:W-:-:S08]  /*1250*/  IMAD.WIDE.U32.X R8, R15, R27, R12, P0 ;  /* 0x0000001b0f087225 */ /* 0x000fd000000e040c */
.L_x_14:
[----:B------:R-:W1:Y:S01]  /*1260*/  LDC.64 R32, c[0x0][0x640] ;  /* 0x00019000ff207b82 */ /* 0x000e620000000a00 */
[-C--:B------:R-:W-:Y:S01]  /*1270*/  SHF.R.U64 R30, R8, R2.reuse, R9 ;  /* 0x00000002081e7219 */ /* 0x080fe20000001209 */
[----:B------:R-:W-:Y:S01]  /*1280*/  IMAD.MOV.U32 R19, RZ, RZ, R17 ;  /* 0x000000ffff137224 */ /* 0x000fe200078e0011 */
[----:B------:R-:W-:Y:S01]  /*1290*/  SHF.R.U32.HI R2, RZ, R2, R9 ;  /* 0x00000002ff027219 */ /* 0x000fe20000011609 */
[----:B------:R-:W-:Y:S01]  /*12a0*/  IMAD.MOV.U32 R26, RZ, RZ, 0x1 ;  /* 0x00000001ff1a7424 */ /* 0x000fe200078e00ff */
[----:B------:R-:W-:-:S03]  /*12b0*/  IADD3 R11, P0, RZ, -R30, RZ ;  /* 0x8000001eff0b7210 */ /* 0x000fc60007f1e0ff */
[----:B------:R-:W2:Y:S02]  /*12c0*/  LDC R10, c[0x0][0x618] ;  /* 0x00018600ff0a7b82 */ /* 0x000ea40000000800 */
[----:B------:R-:W-:-:S04]  /*12d0*/  IMAD.X R9, RZ, RZ, ~R2, P0 ;  /* 0x000000ffff097224 */ /* 0x000fc800000e0e02 */
[-C--:B------:R-:W-:Y:S02]  /*12e0*/  IMAD R2, R9, R28.reuse, RZ ;  /* 0x0000001c09027224 */ /* 0x080fe400078e02ff */
[----:B0-----:R-:W0:Y:S01]  /*12f0*/  LDC R13, c[0x0][0x608] ;  /* 0x00018200ff0d7b82 */ /* 0x001e220000000800 */
[----:B------:R-:W-:-:S04]  /*1300*/  IMAD.WIDE.U32 R8, R11, R28, R18 ;  /* 0x0000001c0b087225 */ /* 0x000fc800078e0012 */
[----:B------:R-:W-:Y:S02]  /*1310*/  IMAD R11, R11, R29, R2 ;  /* 0x0000001d0b0b7224 */ /* 0x000fe400078e0202 */
[----:B------:R-:W-:Y:S01]  /*1320*/  IMAD.MOV.U32 R2, RZ, RZ, -0x1 ;  /* 0xffffffffff027424 */ /* 0x000fe200078e00ff */
[----:B------:R-:W3:Y:S01]  /*1330*/  LDC R31, c[0x0][0x658] ;  /* 0x00019600ff1f7b82 */ /* 0x000ee20000000800 */
[----:B------:R-:W-:Y:S01]  /*1340*/  IMAD.IADD R9, R9, 0x1, R11 ;  /* 0x0000000109097824 */ /* 0x000fe200078e020b */
[----:B-1----:R-:W-:-:S04]  /*1350*/  ISETP.NE.U32.AND P0, PT, R32, RZ, PT ;  /* 0x000000ff2000720c */ /* 0x002fc80003f05070 */
[----:B------:R-:W-:Y:S02]  /*1360*/  ISETP.NE.AND.EX P0, PT, R33, RZ, PT, P0 ;  /* 0x000000ff2100720c */ /* 0x000fe40003f05300 */
[----:B------:R-:W1:Y:S01]  /*1370*/  LDC R29, c[0x0][0x600] ;  /* 0x00018000ff1d7b82 */ /* 0x000e620000000800 */
[-CC-:B--2---:R-:W-:Y:S02]  /*1380*/  SHF.R.U64 R27, R8, R10.reuse, R9.reuse ;  /* 0x0000000a081b7219 */ /* 0x184fe40000001209 */
[----:B------:R-:W-:-:S05]  /*1390*/  SHF.R.U32.HI R8, RZ, R10, R9 ;  /* 0x0000000aff087219 */ /* 0x000fca0000011609 */
[----:B------:R-:W2:Y:S01]  /*13a0*/  LDC R22, c[0x0][0x648] ;  /* 0x00019200ff167b82 */ /* 0x000ea20000000800 */
[-CC-:B0-----:R-:W-:Y:S02]  /*13b0*/  SHF.R.U64 R34, R27, R13.reuse, R8.reuse ;  /* 0x0000000d1b227219 */ /* 0x181fe40000001208 */
[----:B------:R-:W-:-:S05]  /*13c0*/  SHF.R.U32.HI R8, RZ, R13, R8 ;  /* 0x0000000dff087219 */ /* 0x000fca0000011608 */
[----:B------:R-:W0:Y:S01]  /*13d0*/  LDC R24, c[0x0][0x638] ;  /* 0x00018e00ff187b82 */ /* 0x000e220000000800 */
[-CC-:B---3--:R-:W-:Y:S02]  /*13e0*/  SHF.R.U64 R36, R34, R31.reuse, R8.reuse ;  /* 0x0000001f22247219 */ /* 0x188fe40000001208 */
[-C--:B------:R-:W-:Y:S02]  /*13f0*/  SHF.L.U32 R2, R2, R31.reuse, RZ ;  /* 0x0000001f02027219 */ /* 0x080fe400000006ff */
[----:B------:R-:W-:Y:S01]  /*1400*/  SHF.R.U32.HI R9, RZ, R31, R8 ;  /* 0x0000001fff097219 */ /* 0x000fe20000011608 */
[----:B------:R-:W-:Y:S01]  /*1410*/  IMAD.MOV.U32 R8, RZ, RZ, R36 ;  /* 0x000000ffff087224 */ /* 0x000fe200078e0024 */
[----:B------:R-:W-:Y:S01]  /*1420*/  LOP3.LUT R15, RZ, R2, RZ, 0x33, !PT ;  /* 0x00000002ff0f7212 */ /* 0x000fe200078e33ff */
[----:B------:R-:W3:Y:S01]  /*1430*/  LDC R28, c[0x0][0x610] ;  /* 0x00018400ff1c7b82 */ /* 0x000ee20000000800 */
[----:B------:R-:W-:Y:S05]  /*1440*/  @!P0 BRA `(.L_x_15) ;  /* 0x0000000000288947 */ /* 0x000fea0003800000 */
[----:B------:R-:W4:Y:S02]  /*1450*/  LDC R13, c[0x0][0x64c] ;  /* 0x00019300ff0d7b82 */ /* 0x000f240000000800 */
[----:B----4-:R-:W-:-:S05]  /*1460*/  IADD3 R13, P0, R36, R13, RZ ;  /* 0x0000000d240d7210 */ /* 0x010fca0007f1e0ff */
        /* <DEDUP_REMOVED lines=8> */
.L_x_15:
[----:B--2---:R-:W-:Y:S01]  /*14f0*/  SHF.R.U64 R7, R8, R22, R9 ;  /* 0x0000001608077219 */ /* 0x004fe20000001209 */
[----:B-1----:R-:W-:Y:S01]  /*1500*/  VIADD R8, R29, 0xffffffff ;  /* 0xffffffff1d087836 */ /* 0x002fe20000000000 */
[----:B------:R-:W-:Y:S01]  /*1510*/  SHF.L.U32 R2, R26, R31, RZ ;  /* 0x0000001f1a027219 */ /* 0x000fe200000006ff */
[----:B------:R-:W-:Y:S01]  /*1520*/  @P1 IMAD R21, R25, R20, R6 ;  /* 0x0000001419151224 */ /* 0x000fe200078e0206 */
[----:B------:R-:W-:Y:S01]  /*1530*/  LOP3.LUT R15, R34, R15, RZ, 0xc0, !PT ;  /* 0x0000000f220f7212 */ /* 0x000fe200078ec0ff */
[----:B------:R-:W-:Y:S01]  /*1540*/  IMAD.MOV R9, RZ, RZ, -R7 ;  /* 0x000000ffff097224 */ /* 0x000fe200078e0a07 */
[----:B------:R-:W-:-:S03]  /*1550*/  LOP3.LUT R8, R27, R8, RZ, 0xc0, !PT ;  /* 0x000000081b087212 */ /* 0x000fc600078ec0ff */
[----:B------:R-:W-:Y:S02]  /*1560*/  IMAD R6, R2, R7, R15 ;  /* 0x0000000702067224 */ /* 0x000fe400078e020f */
[----:B0-----:R-:W-:Y:S02]  /*1570*/  IMAD R2, R9, R24, R36 ;  /* 0x0000001809027224 */ /* 0x001fe400078e0224 */
[----:B---3--:R-:W-:Y:S02]  /*1580*/  IMAD R19, R6, R28, R21 ;  /* 0x0000001c06137224 */ /* 0x008fe400078e0215 */
[----:B------:R-:W-:Y:S02]  /*1590*/  IMAD R2, R2, R29, R8 ;  /* 0x0000001d02027224 */ /* 0x000fe400078e0208 */
[----:B------:R-:W-:-:S03]  /*15a0*/  IMAD.MOV.U32 R6, RZ, RZ, 0x1 ;  /* 0x00000001ff067424 */ /* 0x000fc600078e00ff */
[----:B------:R-:W-:Y:S02]  /*15b0*/  SEL R22, R2, R19, !P1 ;  /* 0x0000001302167207 */ /* 0x000fe40004800000 */
[----:B------:R-:W-:Y:S01]  /*15c0*/  SEL R19, R19, R2, !P1 ;  /* 0x0000000213137207 */ /* 0x000fe20004800000 */
[----:B------:R-:W-:Y:S01]  /*15d0*/  IMAD.MOV.U32 R2, RZ, RZ, R30 ;  /* 0x000000ffff027224 */ /* 0x000fe200078e001e */
[----:B------:R-:W-:-:S07]  /*15e0*/  PRMT R8, R6, 0x7610, R8 ;  /* 0x0000761006087816 */ /* 0x000fce0000000008 */
.L_x_13:
[----:B------:R-:W-:Y:S05]  /*15f0*/  @!P2 BRA `(.L_x_16) ;  /* 0x00000000000ca947 */ /* 0x000fea0003800000 */
[----:B------:R-:W-:Y:S01]  /*1600*/  UCGABAR_WAIT ;  /* 0x0000000000007dc7 */ /* 0x000fe20008000000 */
[----:B------:R-:W-:Y:S01]  /*1610*/  CCTL.IVALL ;  /* 0x00000000ff00798f */ /* 0x000fe20002000000 */
[----:B------:R-:W-:Y:S05]  /*1620*/  BRA `(.L_x_17) ;  /* 0x0000000000047947 */ /* 0x000fea0003800000 */
.L_x_16:
[----:B------:R-:W-:Y:S06]  /*1630*/  BAR.SYNC.DEFER_BLOCKING 0x0 ;  /* 0x0000000000007b1d */ /* 0x000fec0000010000 */
.L_x_17:
[----:B------:R-:W-:Y:S05]  /*1640*/  @!P4 BRA `(.L_x_18) ;  /* 0x000000740068c947 */ /* 0x000fea0003800000 */
[----:B------:R-:W-:-:S13]  /*1650*/  ISETP.GT.U32.AND P0, PT, R35, 0x1, PT ;  /* 0x000000012300780c */ /* 0x000fda0003f04070 */
[----:B------:R-:W-:Y:S05]  /*1660*/  @P0 EXIT ;  /* 0x000000000000094d */ /* 0x000fea0003800000 */
.L_x_19:
[----:B------:R-:W-:-:S08]  /*1670*/  NOP ;  /* 0x0000000000007918 */ /* 0x000fd00000000000 */
[----:B------:R-:W1:Y:S02]  /*1680*/  USETMAXREG.TRY_ALLOC.CTAPOOL UP0, 0xe8 ;  /* 0x000000e8000079c8 */ /* 0x000e640008000600 */
[----:B-1----:R-:W-:-:S13]  /*1690*/  PLOP3.LUT P0, PT, PT, PT, UP0, 0x80, 0x0 ;  /* 0x000000000000781c */ /* 0x002fda0003f0f008 */
[----:B------:R-:W-:Y:S05]  /*16a0*/  @!P0 BRA `(.L_x_19) ;  /* 0xfffffffc00f08947 */ /* 0x000fea000383ffff */
[----:B------:R-:W-:-:S13]  /*16b0*/  LOP3.LUT P0, RZ, R8, 0xff, RZ, 0xc0, !PT ;  /* 0x000000ff08ff7812 */ /* 0x000fda000780c0ff */
[----:B------:R-:W-:Y:S05]  /*16c0*/  @!P0 EXIT ;  /* 0x000000000000894d */ /* 0x000fea0003800000 */
[----:B------:R-:W1:Y:S01]  /*16d0*/  S2UR UR4, SR_CgaCtaId ;  /* 0x00000000000479c3 */ /* 0x000e620000008800 */
[----:B------:R-:W-:Y:S01]  /*16e0*/  VIADD R14, R14, 0xffffffff ;  /* 0xffffffff0e0e7836 */ /* 0x000fe20000000000 */
[CC--:B------:R-:W-:Y:S01]  /*16f0*/  LEA.HI R4, R0.reuse, R3.reuse, RZ, 0x2 ;  /* 0x0000000300047211 */ /* 0x0c0fe200078f10ff */
[----:B------:R-:W-:Y:S01]  /*1700*/  UMOV UR41, 0x400 ;  /* 0x0000040000297882 */ /* 0x000fe20000000000 */
[----:B------:R-:W-:Y:S01]  /*1710*/  LEA.HI R0, R0, R3, RZ, 0x5 ;  /* 0x0000000300007211 */ /* 0x000fe200078f28ff */
[----:B------:R-:W-:Y:S01]  /*1720*/  UISETP.LT.AND UP0, UPT, UR40, 0x1, UPT ;  /* 0x000000012800788c */ /* 0x000fe2000bf01270 */
[----:B------:R-:W-:Y:S01]  /*1730*/  R2UR UR42, R14 ;  /* 0x000000000e2a72ca */ /* 0x000fe200000e0000 */
[----:B------:R-:W-:Y:S01]  /*1740*/  ULDC UR5, c[0x0][0x284] ;  /* 0x0000a10000057ab9 */ /* 0x000fe20000000800 */
[--C-:B------:R-:W-:Y:S01]  /*1750*/  SHF.R.S32.HI R156, RZ, 0x2, R4.reuse ;  /* 0x00000002ff9c7819 */ /* 0x100fe20000011404 */
[----:B------:R-:W-:Y:S01]  /*1760*/  USEL UR43, UR40, 0x1, UP0 ;  /* 0x00000001282b7887 */ /* 0x000fe20008000000 */
[----:B------:R-:W-:Y:S01]  /*1770*/  SHF.R.S32.HI R5, RZ, 0x1f, R4 ;  /* 0x0000001fff057819 */ /* 0x000fe20000011404 */
[----:B------:R-:W-:Y:S01]  /*1780*/  USHF.L.U32 UR44, UR40, 0x1, URZ ;  /* 0x00000001282c7899 */ /* 0x000fe2000800063f */
[----:B------:R-:W-:Y:S01]  /*1790*/  LOP3.LUT R158, R4, 0xfffffffc, RZ, 0xc0, !PT ;  /* 0xfffffffc049e7812 */ /* 0x000fe200078ec0ff */
[----:B------:R-:W-:Y:S01]  /*17a0*/  UIADD3 UR43, -UR43, UR40, URZ ;  /* 0x000000282b2b7290 */ /* 0x000fe2000fffe13f */
[----:B------:R-:W-:-:S02]  /*17b0*/  LEA.HI R5, R5, R156, RZ, 0x3 ;  /* 0x0000009c05057211 */ /* 0x000fc400078f18ff */
[----:B------:R-:W-:Y:S01]  /*17c0*/  ISETP.NE.AND P0, PT, R14, RZ, PT ;  /* 0x000000ff0e00720c */ /* 0x000fe20003f05270 */
[----:B------:R-:W-:Y:S01]  /*17d0*/  IMAD.IADD R158, R3, 0x1, -R158 ;  /* 0x00000001039e7824 */ /* 0x000fe200078e0a9e */
[----:B------:R-:W-:Y:S01]  /*17e0*/  LOP3.LUT R5, R5, 0xfffffff8, RZ, 0xc0, !PT ;  /* 0xfffffff805057812 */ /* 0x000fe200078ec0ff */
[----:B------:R-:W-:Y:S01]  /*17f0*/  USHF.L.U32 UR42, UR42, 0x3, URZ ;  /* 0x000000032a2a7899 */ /* 0x000fe2000800063f */
[----:B------:R-:W-:-:S03]  /*1800*/  SEL R165, RZ, 0x1, P0 ;  /* 0x00000001ffa57807 */ /* 0x000fc60000000000 */
[----:B------:R-:W-:Y:S01]  /*1810*/  IMAD.IADD R156, R156, 0x1, -R5 ;  /* 0x000000019c9c7824 */ /* 0x000fe200078e0a05 */
[----:B-1----:R-:W-:Y:S01]  /*1820*/  ULEA UR41, UR4, UR41, 0x18 ;  /* 0x0000002904297291 */ /* 0x002fe2000f8ec03f */
[----:B------:R-:W-:Y:S01]  /*1830*/  SHF.R.S32.HI R5, RZ, 0x5, R0 ;  /* 0x00000005ff057819 */ /* 0x000fe20000011400 */
[----:B------:R-:W-:Y:S02]  /*1840*/  IMAD.U32 R160, RZ, RZ, UR42 ;  /* 0x0000002affa07e24 */ /* 0x000fe4000f8e00ff */
[----:B------:R-:W-:Y:S01]  /*1850*/  UIADD3 UR45, UR41, 0x170, URZ ;  /* 0x00000170292d7890 */ /* 0x000fe2000fffe03f */
[--C-:B------:R-:W-:Y:S01]  /*1860*/  SHF.R.S32.HI R157, RZ, 0x1f, R156.reuse ;  /* 0x0000001fff9d7819 */ /* 0x100fe2000001149c */
[C-C-:B------:R-:W-:Y:S01]  /*1870*/  IMAD R163, R5.reuse, -0x10, -R156.reuse ;  /* 0xfffffff005a37824 */ /* 0x140fe200078e0a9c */
[C---:B------:R-:W-:Y:S02]  /*1880*/  LOP3.LUT R162, R160.reuse, 0x8, RZ, 0xc0, !PT ;  /* 0x00000008a0a27812 */ /* 0x040fe400078ec0ff */
[----:B------:R-:W-:Y:S01]  /*1890*/  LOP3.LUT R160, R160, 0x8, RZ, 0xc, !PT ;  /* 0x00000008a0a07812 */ /* 0x000fe200078e0cff */
[----:B------:R-:W-:Y:S01]  /*18a0*/  IMAD.U32 R159, RZ, RZ, UR45 ;  /* 0x0000002dff9f7e24 */ /* 0x000fe2000f8e00ff */
[----:B------:R-:W-:Y:S01]  /*18b0*/  LOP3.LUT R162, R162, 0x18, RZ, 0x3c, !PT ;  /* 0x00000018a2a27812 */ /* 0x000fe200078e3cff */
[----:B------:R-:W-:-:S04]  /*18c0*/  IMAD.WIDE R156, R5, 0x10, R156 ;  /* 0x00000010059c7825 */ /* 0x000fc800078e029c */
[----:B------:R-:W-:Y:S02]  /*18d0*/  VIADD R161, R159, UR42 ;  /* 0x0000002a9fa17c36 */ /* 0x000fe40008000000 */
[----:B------:R-:W-:-:S07]  /*18e0*/  VIADD R163, R163, UR5 ;  /* 0x00000005a3a37c36 */ /* 0x000fce0008000000 */
.L_x_299:
[----:B------:R-:W-:Y:S01]  /*18f0*/  SHF.L.U32 R0, R165, 0x1f, RZ ;  /* 0x0000001fa5007819 */ /* 0x000fe200000006ff */
[----:B------:R-:W-:Y:S02]  /*1900*/  ULDC UR4, c[0x0][0x28c] ;  /* 0x0000a30000047ab9 */ /* 0x000fe40000000800 */
[----:B------:R-:W-:Y:S01]  /*1910*/  ISETP.LT.AND P1, PT, RZ, UR4, PT ;  /* 0x00000004ff007c0c */ /* 0x000fe2000bf21270 */
[----:B-1----:R-:W1:Y:S02]  /*1920*/  SYNCS.PHASECHK.TRANS64.TRYWAIT P0, [R159+UR42], R0 ;  /* 0x000000009f0075a7 */ /* 0x002e64000800016a */
[----:B-1-34-:R-:W-:Y:S10]  /*1930*/  @!P0 BRA `(.L_x_20) ;  /* 0x0000008c00848947 */ /* 0x01aff40003800000 */
.L_x_339:
[----:B------:R-:W-:Y:S05]  /*1940*/  @P1 BRA `(.L_x_21) ;  /* 0x0000000000401947 */ /* 0x000fea0003800000 */
[----:B-1----:R-:W-:Y:S01]  /*1950*/  MOV R0, 0x0 ;  /* 0x0000000000007802 */ /* 0x002fe20000000f00 */
[----:B------:R-:W-:Y:S01]  /*1960*/  ULDC.64 UR4, c[0x4][0x68] ;  /* 0x01001a0000047ab9 */ /* 0x000fe20000000a00 */
[----:B------:R-:W-:Y:S01]  /*1970*/  ULDC.64 UR6, c[0x4][0x8] ;  /* 0x0100020000067ab9 */ /* 0x000fe20000000a00 */
[----:B------:R-:W-:Y:S01]  /*1980*/  IMAD.U32 R4, RZ, RZ, UR4 ;  /* 0x00000004ff047e24 */ /* 0x000fe2000f8e00ff */
[----:B------:R1:W2:Y:S01]  /*1990*/  LDC.64 R14, c[0x4][R0] ;  /* 0x01000000000e7b82 */ /* 0x0002a20000000a00 */
[----:B------:R-:W-:Y:S01]  /*19a0*/  IMAD.U32 R5, RZ, RZ, UR5 ;  /* 0x00000005ff057e24 */ /* 0x000fe2000f8e00ff */
[----:B------:R-:W-:Y:S01]  /*19b0*/  ULDC.64 UR4, c[0x4][0x70] ;  /* 0x01001c0000047ab9 */ /* 0x000fe20000000a00 */
[----:B------:R-:W-:Y:S02]  /*19c0*/  IMAD.U32 R10, RZ, RZ, UR6 ;  /* 0x00000006ff0a7e24 */ /* 0x000fe4000f8e00ff */
[----:B------:R-:W-:Y:S02]  /*19d0*/  IMAD.U32 R6, RZ, RZ, UR4 ;  /* 0x00000004ff067e24 */ /* 0x000fe4000f8e00ff */
[----:B------:R-:W-:-:S02]  /*19e0*/  IMAD.U32 R7, RZ, RZ, UR5 ;  /* 0x00000005ff077e24 */ /* 0x000fc4000f8e00ff */
[----:B------:R-:W-:Y:S02]  /*19f0*/  IMAD.U32 R11, RZ, RZ, UR7 ;  /* 0x00000007ff0b7e24 */ /* 0x000fe4000f8e00ff */
[----:B------:R-:W-:Y:S02]  /*1a00*/  IMAD.MOV.U32 R8, RZ, RZ, 0x1e1 ;  /* 0x000001e1ff087424 */ /* 0x000fe400078e00ff */
[----:B0-----:R-:W-:Y:S02]  /*1a10*/  IMAD.MOV.U32 R12, RZ, RZ, 0x1 ;  /* 0x00000001ff0c7424 */ /* 0x001fe400078e00ff */
[----:B-1----:R-:W-:-:S07]  /*1a20*/  IMAD.MOV.U32 R13, RZ, RZ, RZ ;  /* 0x000000ffff0d7224 */ /* 0x002fce00078e00ff */
[----:B------:R-:W-:-:S07]  /*1a30*/  LEPC R20, `(.L_x_21) ;  /* 0x000000001014794e */ /* 0x000fce0000000000 */
[----:B--2--5:R-:W-:Y:S05]  /*1a40*/  CALL.ABS.NOINC R14 ;  /* 0x000000000e007343 */ /* 0x024fea0003c00000 */
.L_x_21:
[----:B-1----:R-:W-:-:S04]  /*1a50*/  LOP3.LUT R0, R16, 0x1, RZ, 0xfc, !PT ;  /* 0x0000000110007812 */ /* 0x002fc800078efcff */
[----:B------:R-:W-:-:S13]  /*1a60*/  ISETP.NE.AND P0, PT, R0, 0x3, PT ;  /* 0x000000030000780c */ /* 0x000fda0003f05270 */
[----:B------:R-:W-:Y:S05]  /*1a70*/  @!P0 BRA `(.L_x_22) ;  /* 0x0000000000048947 */ /* 0x000fea0003800000 */
[----:B------:R-:W-:Y:S01]  /*1a80*/  BPT.TRAP 0x1 ;  /* 0x000000040000795c */ /* 0x000fe20000300000 */
.L_x_22:
[----:B------:R-:W-:Y:S02]  /*1a90*/  IMAD.U32 R3, RZ, RZ, UR39 ;  /* 0x00000027ff037e24 */ /* 0x000fe4000f8e00ff */
[----:B------:R-:W-:-:S03]  /*1aa0*/  IMAD.U32 R0, RZ, RZ, UR38 ;  /* 0x00000026ff007e24 */ /* 0x000fc6000f8e00ff */
[----:B------:R-:W-:Y:S02]  /*1ab0*/  LEA R3, R3, UR41, 0x3 ;  /* 0x0000002903037c11 */ /* 0x000fe4000f8e18ff */
[----:B------:R-:W-:-:S04]  /*1ac0*/  SHF.L.U32 R0, R0, 0x1f, RZ ;  /* 0x0000001f00007819 */ /* 0x000fc800000006ff */
[----:B------:R1:W2:Y:S01]  /*1ad0*/  SYNCS.PHASECHK.TRANS64.TRYWAIT P1, [R3+URZ], R0 ;  /* 0x00000000030075a7 */ /* 0x0002a2000802017f */
[----:B------:R-:W-:Y:S05]  /*1ae0*/  @!P0 BRA `(.L_x_23) ;  /* 0x0000000000048947 */ /* 0x000fea0003800000 */
[----:B------:R-:W-:Y:S01]  /*1af0*/  BPT.TRAP 0x1 ;  /* 0x000000040000795c */ /* 0x000fe20000300000 */
.L_x_23:
[----:B------:R-:W-:-:S05]  /*1b00*/  IMAD.U32 R4, RZ, RZ, UR43 ;  /* 0x0000002bff047e24 */ /* 0x000fca000f8e00ff */
[----:B------:R-:W-:Y:S01]  /*1b10*/  ISETP.GE.AND P2, PT, R4, 0x1, PT ;  /* 0x000000010400780c */ /* 0x000fe20003f46270 */
[----:B--2---:R-:W-:-:S12]  /*1b20*/  @P1 BRA `(.L_x_24) ;  /* 0x0000000000081947 */ /* 0x004fd80003800000 */
[----:B------:R-:W2:Y:S02]  /*1b30*/  SYNCS.PHASECHK.TRANS64.TRYWAIT P1, [R3+URZ], R0 ;  /* 0x00000000030075a7 */ /* 0x000ea4000802017f */
[----:B--2---:R-:W-:Y:S05]  /*1b40*/  @!P1 BRA `(.L_x_25) ;  /* 0x0000008c00149947 */ /* 0x004fea0003800000 */
.L_x_24:
[----:B------:R-:W-:Y:S05]  /*1b50*/  WARPSYNC.ALL ;  /* 0x0000000000007948 */ /* 0x000fea0003800000 */
[----:B------:R-:W-:Y:S01]  /*1b60*/  UIADD3 UR4, UR41, 0x280, URZ ;  /* 0x0000028029047890 */ /* 0x000fe2000fffe03f */
[----:B------:R-:W-:Y:S01]  /*1b70*/  WARPGROUP.ARRIVE ;  /* 0x00000000000079c5 */ /* 0x000fe20000000000 */
[----:B------:R-:W-:Y:S02]  /*1b80*/  UIADD3 UR5, UR41, 0xb280, URZ ;  /* 0x0000b28029057890 */ /* 0x000fe4000fffe03f */
[----:B------:R-:W-:Y:S02]  /*1b90*/  USHF.R.U32.HI UR4, URZ, 0x4, UR4 ;  /* 0x000000043f047899 */ /* 0x000fe40008011604 */
[----:B------:R-:W-:-:S02]  /*1ba0*/  USHF.R.U32.HI UR5, URZ, 0x4, UR5 ;  /* 0x000000043f057899 */ /* 0x000fc40008011605 */
[----:B------:R-:W-:Y:S02]  /*1bb0*/  ULOP3.LUT UR4, UR4, 0x3fff, URZ, 0xc0, !UPT ;  /* 0x00003fff04047892 */ /* 0x000fe4000f8ec03f */
[----:B------:R-:W-:Y:S02]  /*1bc0*/  ULOP3.LUT UR5, UR5, 0x3fff, URZ, 0xc0, !UPT ;  /* 0x00003fff05057892 */ /* 0x000fe4000f8ec03f */
[----:B------:R-:W-:Y:S02]  /*1bd0*/  ULOP3.LUT UR10, UR4, 0x10000, URZ, 0xfc, !UPT ;  /* 0x00010000040a7892 */ /* 0x000fe4000f8efc3f */
[----:B------:R-:W-:Y:S02]  /*1be0*/  ULOP3.LUT UR9, UR5, 0x10000, URZ, 0xfc, !UPT ;  /* 0x0001000005097892 */ /* 0x000fe4000f8efc3f */
[----:B------:R-:W-:Y:S02]  /*1bf0*/  ULEA UR4, UR39, UR10, 0x7 ;  /* 0x0000000a27047291 */ /* 0x000fe4000f8e383f */
[----:B------:R-:W-:Y:S01]  /*1c00*/  ULEA UR6, UR39, UR9, 0x9 ;  /* 0x0000000927067291 */ /* 0x000fe2000f8e483f */
[----:B------:R-:W-:Y:S01]  /*1c10*/  UMOV UR5, 0xc0000010 ;  /* 0xc000001000057882 */ /* 0x000fe20000000000 */
[----:B------:R-:W-:-:S07]  /*1c20*/  UMOV UR7, 0xc0000010 ;  /* 0xc000001000077882 */ /* 0x000fce0000000000 */
[----:B------:R-:W-:Y:S03]  /*1c30*/  IGMMA.64x256x32.S8.S8 R24, gdesc[UR4], RZ, !UPT, gsb0 ;  /* 0x06600000041879f1 */ /* 0x000fe6000c0410ff */
[----:B------:R-:W-:Y:S02]  /*1c40*/  WARPGROUP.DEPBAR.LE gsb0, 0x0 ;  /* 0x00008000000079c5 */ /* 0x000fe40000010000 */
[----:B------:R-:W-:Y:S05]  /*1c50*/  @!P2 BRA `(.L_x_26) ;  /* 0x0000000000b8a947 */ /* 0x000fea0003800000 */
[----:B------:R-:W-:Y:S01]  /*1c60*/  UIADD3 UR4, UR39, 0x1, URZ ;  /* 0x0000000127047890 */ /* 0x000fe2000fffe03f */
[----:B-12---:R-:W-:Y:S02]  /*1c70*/  IMAD.U32 R0, RZ, RZ, UR43 ;  /* 0x0000002bff007e24 */ /* 0x006fe4000f8e00ff */
[----:B------:R-:W-:Y:S01]  /*1c80*/  IMAD.U32 R3, RZ, RZ, UR39 ;  /* 0x00000027ff037e24 */ /* 0x000fe2000f8e00ff */
[----:B------:R-:W-:-:S04]  /*1c90*/  UISETP.NE.AND UP0, UPT, UR4, 0x16, UPT ;  /* 0x000000160400788c */ /* 0x000fc8000bf05270 */
[----:B------:R-:W-:Y:S02]  /*1ca0*/  USEL UR5, URZ, 0x1, UP0 ;  /* 0x000000013f057887 */ /* 0x000fe40008000000 */
[----:B------:R-:W-:Y:S02]  /*1cb0*/  USEL UR8, UR4, URZ, UP0 ;  /* 0x0000003f04087287 */ /* 0x000fe40008000000 */
[----:B------:R-:W-:-:S06]  /*1cc0*/  ULOP3.LUT UR5, UR38, UR5, URZ, 0x3c, !UPT ;  /* 0x0000000526057292 */ /* 0x000fcc000f8e3c3f */
[----:B------:R-:W-:-:S07]  /*1cd0*/  IMAD.U32 R6, RZ, RZ, UR5 ;  /* 0x00000005ff067e24 */ /* 0x000fce000f8e00ff */
.L_x_33:
[----:B------:R-:W-:Y:S05]  /*1ce0*/  @!P0 BRA `(.L_x_27) ;  /* 0x0000000000048947 */ /* 0x000fea0003800000 */
[----:B------:R-:W-:Y:S01]  /*1cf0*/  BPT.TRAP 0x1 ;  /* 0x000000040000795c */ /* 0x000fe20000300000 */
.L_x_27:
[----:B------:R-:W-:Y:S01]  /*1d00*/  ULEA UR4, UR8, UR41, 0x3 ;  /* 0x0000002908047291 */ /* 0x000fe2000f8e183f */
[----:B------:R-:W-:-:S08]  /*1d10*/  SHF.L.U32 R4, R6, 0x1f, RZ ;  /* 0x0000001f06047819 */ /* 0x000fd000000006ff */
[----:B------:R1:W2:Y:S01]  /*1d20*/  SYNCS.PHASECHK.TRANS64.TRYWAIT P1, [UR4], R4 ;  /* 0x00000004ff0075a7 */ /* 0x0002a20008020144 */
[----:B------:R-:W-:Y:S05]  /*1d30*/  @!P0 BRA `(.L_x_28) ;  /* 0x0000000000048947 */ /* 0x000fea0003800000 */
[----:B------:R-:W-:Y:S01]  /*1d40*/  BPT.TRAP 0x1 ;  /* 0x000000040000795c */ /* 0x000fe20000300000 */
.L_x_28:
[----:B--2---:R-:W-:Y:S05]  /*1d50*/  @P1 BRA `(.L_x_29) ;  /* 0x0000000000081947 */ /* 0x004fea0003800000 */
[----:B------:R-:W2:Y:S02]  /*1d60*/  SYNCS.PHASECHK.TRANS64.TRYWAIT P1, [UR4], R4 ;  /* 0x00000004ff0075a7 */ /* 0x000ea40008020144 */
[----:B--2---:R-:W-:Y:S05]  /*1d70*/  @!P1 BRA `(.L_x_30) ;  /* 0x00000088009c9947 */ /* 0x004fea0003800000 */
.L_x_29:
[----:B------:R-:W-:Y:S01]  /*1d80*/  ULEA UR4, UR8, UR10, 0x7 ;  /* 0x0000000a08047291 */ /* 0x000fe2000f8e383f */
[----:B------:R-:W-:Y:S01]  /*1d90*/  WARPGROUP.ARRIVE ;  /* 0x00000000000079c5 */ /* 0x000fe20000000000 */
[----:B------:R-:W-:Y:S01]  /*1da0*/  ULEA UR6, UR8, UR9, 0x9 ;  /* 0x0000000908067291 */ /* 0x000fe2000f8e483f */
[----:B------:R-:W-:Y:S01]  /*1db0*/  UMOV UR5, 0xc0000010 ;  /* 0xc000001000057882 */ /* 0x000fe20000000000 */
[----:B------:R-:W-:-:S07]  /*1dc0*/  UMOV UR7, 0xc0000010 ;  /* 0xc000001000077882 */ /* 0x000fce0000000000 */
[----:B------:R-:W-:Y:S03]  /*1dd0*/  IGMMA.64x256x32.S8.S8 R24, gdesc[UR4], R24, gsb0 ;  /* 0x06600000041879f1 */ /* 0x000fe60008041018 */
[----:B------:R-:W-:Y:S02]  /*1de0*/  WARPGROUP.DEPBAR.LE gsb0, 0x0 ;  /* 0x00008000000079c5 */ /* 0x000fe40000010000 */
[----:B------:R-:W-:Y:S05]  /*1df0*/  @!P0 BRA `(.L_x_31) ;  /* 0x0000000000048947 */ /* 0x000fea0003800000 */
[----:B------:R-:W-:Y:S01]  /*1e00*/  BPT.TRAP 0x1 ;  /* 0x000000040000795c */ /* 0x000fe20000300000 */
.L_x_31:
[----:B------:R-:W-:-:S13]  /*1e10*/  ISETP.NE.AND P1, PT, R154, RZ, PT ;  /* 0x000000ff9a00720c */ /* 0x000fda0003f25270 */
[----:B-12---:R-:W-:-:S05]  /*1e20*/  @P1 LEA R4, R3, UR41, 0x3 ;  /* 0x0000002903041c11 */ /* 0x006fca000f8e18ff */
[----:B------:R-:W-:-:S05]  /*1e30*/  @P1 VIADD R4, R4, 0xb0 ;  /* 0x000000b004041836 */ /* 0x000fca0000000000 */
[----:B------:R-:W-:-:S04]  /*1e40*/  @P1 PRMT R4, R155, 0x654, R4 ;  /* 0x000006549b041816 */ /* 0x000fc80000000004 */
[----:B------:R1:W-:Y:S01]  /*1e50*/  @P1 SYNCS.ARRIVE.TRANS64.RED.A1T0 RZ, [R4+URZ], RZ ;  /* 0x000000ff04ff19a7 */ /* 0x0003e2000810043f */
[----:B------:R-:W-:-:S13]  /*1e60*/  ISETP.GT.U32.AND P1, PT, R16, 0x1, PT ;  /* 0x000000011000780c */ /* 0x000fda0003f24070 */
[----:B-1----:R-:W-:Y:S05]  /*1e70*/  @P1 BRA `(.L_x_32) ;  /* 0x0000000000041947 */ /* 0x002fea0003800000 */
[----:B------:R-:W-:Y:S01]  /*1e80*/  BPT.TRAP 0x1 ;  /* 0x000000040000795c */ /* 0x000fe20000300000 */
.L_x_32:
[----:B------:R-:W-:Y:S01]  /*1e90*/  UIADD3 UR8, UR8, 0x1, URZ ;  /* 0x0000000108087890 */ /* 0x000fe2000fffe03f */
[C---:B------:R-:W-:Y:S01]  /*1ea0*/  ISETP.GT.AND P2, PT, R0.reuse, 0x1, PT ;  /* 0x000000010000780c */ /* 0x040fe20003f44270 */
[----:B------:R-:W-:Y:S02]  /*1eb0*/  VIADD R3, R3, 0x1 ;  /* 0x0000000103037836 */ /* 0x000fe40000000000 */
[----:B------:R-:W-:Y:S01]  /*1ec0*/  UISETP.NE.AND UP0, UPT, UR8, 0x16, UPT ;  /* 0x000000160800788c */ /* 0x000fe2000bf05270 */
[----:B------:R-:W-:Y:S02]  /*1ed0*/  VIADD R0, R0, 0xffffffff ;  /* 0xffffffff00007836 */ /* 0x000fe40000000000 */
[C---:B------:R-:W-:Y:S01]  /*1ee0*/  ISETP.NE.AND P1, PT, R3.reuse, 0x16, PT ;  /* 0x000000160300780c */ /* 0x040fe20003f25270 */
[----:B------:R-:W-:Y:S02]  /*1ef0*/  USEL UR4, URZ, 0x1, UP0 ;  /* 0x000000013f047887 */ /* 0x000fe40008000000 */
[----:B------:R-:W-:Y:S01]  /*1f00*/  USEL UR8, UR8, URZ, UP0 ;  /* 0x0000003f08087287 */ /* 0x000fe20008000000 */
[----:B------:R-:W-:-:S03]  /*1f10*/  SEL R3, R3, RZ, P1 ;  /* 0x000000ff03037207 */ /* 0x000fc60000800000 */
[----:B------:R-:W-:Y:S01]  /*1f20*/  LOP3.LUT R6, R6, UR4, RZ, 0x3c, !PT ;  /* 0x0000000406067c12 */ /* 0x000fe2000f8e3cff */
[----:B------:R-:W-:Y:S07]  /*1f30*/  @P2 BRA `(.L_x_33) ;  /* 0xfffffffc00682947 */ /* 0x000fee000383ffff */
.L_x_26:
[----:B-12---:R-:W1:Y:S01]  /*1f40*/  LDC R0, c[0x0][0x28c] ;  /* 0x0000a300ff007b82 */ /* 0x006e620000000800 */
[----:B------:R2:W-:Y:S01]  /*1f50*/  SYNCS.ARRIVE.TRANS64.A1T0 RZ, [R160+UR45], RZ ;  /* 0x000000ffa0ff79a7 */ /* 0x0005e2000810002d */
[----:B-1----:R-:W-:-:S13]  /*1f60*/  ISETP.GE.AND P1, PT, R0, 0x1, PT ;  /* 0x000000010000780c */ /* 0x002fda0003f26270 */
[----:B--2---:R-:W-:Y:S05]  /*1f70*/  @!P1 BRA `(.L_x_34) ;  /* 0x0000000000449947 */ /* 0x004fea0003800000 */
[----:B------:R-:W-:Y:S05]  /*1f80*/  @!P0 BRA `(.L_x_35) ;  /* 0x0000000000048947 */ /* 0x000fea0003800000 */
[----:B------:R-:W-:Y:S01]  /*1f90*/  BPT.TRAP 0x1 ;  /* 0x000000040000795c */ /* 0x000fe20000300000 */
.L_x_35:
[----:B------:R-:W-:-:S13]  /*1fa0*/  ISETP.NE.AND P0, PT, R154, RZ, PT ;  /* 0x000000ff9a00720c */ /* 0x000fda0003f05270 */
[----:B------:R-:W-:-:S05]  /*1fb0*/  VOTEU.ANY UP0, P0 ;  /* 0x00000000003f7886 */ /* 0x000fca0000000100 */
[----:B------:R-:W-:-:S06]  /*1fc0*/  @UP0 UIADD3 UR4, UR43, UR39, URZ ;  /* 0x000000272b040290 */ /* 0x000fcc000fffe03f */
[----:B------:R-:W-:Y:S02]  /*1fd0*/  IMAD.U32 R4, RZ, RZ, UR4 ;  /* 0x00000004ff047e24 */ /* 0x000fe4000f8e00ff */
[----:B------:R-:W-:Y:S02]  /*1fe0*/  IMAD.U32 R3, RZ, RZ, UR4 ;  /* 0x00000004ff037e24 */ /* 0x000fe4000f8e00ff */
[----:B------:R-:W-:-:S05]  /*1ff0*/  @P0 IMAD.WIDE.U32 R4, R4, -0x45d1745d, RZ ;  /* 0xba2e8ba304040825 */ /* 0x000fca00078e00ff */
[----:B------:R-:W-:-:S05]  /*2000*/  @P0 SHF.R.U32.HI R0, RZ, 0x4, R5 ;  /* 0x00000004ff000819 */ /* 0x000fca0000011605 */
[----:B------:R-:W-:-:S05]  /*2010*/  @P0 IMAD R0, R0, -0x16, R3 ;  /* 0xffffffea00000824 */ /* 0x000fca00078e0203 */
[----:B------:R-:W-:-:S05]  /*2020*/  @P0 LEA R0, R0, UR41, 0x3 ;  /* 0x0000002900000c11 */ /* 0x000fca000f8e18ff */
[----:B------:R-:W-:-:S05]  /*2030*/  @P0 VIADD R0, R0, 0xb0 ;  /* 0x000000b000000836 */ /* 0x000fca0000000000 */
[----:B------:R-:W-:-:S04]  /*2040*/  @P0 PRMT R0, R155, 0x654, R0 ;  /* 0x000006549b000816 */ /* 0x000fc80000000000 */
[----:B------:R1:W-:Y:S01]  /*2050*/  @P0 SYNCS.ARRIVE.TRANS64.RED.A1T0 RZ, [R0+URZ], RZ ;  /* 0x000000ff00ff09a7 */ /* 0x0003e2000810043f */
[----:B------:R-:W-:-:S13]  /*2060*/  ISETP.GT.U32.AND P0, PT, R16, 0x1, PT ;  /* 0x000000011000780c */ /* 0x000fda0003f04070 */
[----:B-1----:R-:W-:Y:S05]  /*2070*/  @P0 BRA `(.L_x_34) ;  /* 0x0000000000040947 */ /* 0x002fea0003800000 */
[----:B------:R-:W-:Y:S01]  /*2080*/  BPT.TRAP 0x1 ;  /* 0x000000040000795c */ /* 0x000fe20000300000 */
.L_x_34:
[----:B------:R-:W-:Y:S01]  /*2090*/  SHF.L.U32 R0, R165, 0x1f, RZ ;  /* 0x0000001fa5007819 */ /* 0x000fe200000006ff */
[----:B------:R-:W-:Y:S01]  /*20a0*/  UIADD3 UR39, UR44, UR39, URZ ;  /* 0x000000272c277290 */ /* 0x000fe2000fffe03f */
[----:B------:R-:W1:Y:S01]  /*20b0*/  LDC R7, c[0x0][0x288] ;  /* 0x0000a200ff077b82 */ /* 0x000e620000000800 */
[----:B------:R-:W-:Y:S01]  /*20c0*/  UISETP.GE.U32.AND UP1, UPT, UR44, 0x16, UPT ;  /* 0x000000162c00788c */ /* 0x000fe2000bf26070 */
[----:B------:R-:W-:Y:S01]  /*20d0*/  IMAD.SHL.U32 R10, R158, 0x2, RZ ;  /* 0x000000029e0a7824 */ /* 0x000fe200078e00ff */
[----:B------:R-:W-:Y:S02]  /*20e0*/  UISETP.GT.U32.AND UP0, UPT, UR39, 0x15, UPT ;  /* 0x000000152700788c */ /* 0x000fe4000bf04070 */
[----:B------:R-:W-:Y:S02]  /*20f0*/  UIMAD.WIDE.U32 UR4, UR39, -0x45d1745d, URZ ;  /* 0xba2e8ba3270478a5 */ /* 0x000fe4000f8e003f */
[----:B------:R-:W-:Y:S01]  /*2100*/  UISETP.LT.U32.AND UP0, UPT, UR44, 0x16, UP0 ;  /* 0x000000162c00788c */ /* 0x000fe20008701070 */
[----:B------:R-:W2:Y:S01]  /*2110*/  SYNCS.PHASECHK.TRANS64.TRYWAIT P0, [R159+UR42+0x10], R0 ;  /* 0x000010009f0075a7 */ /* 0x000ea2000800016a */
[----:B------:R-:W-:Y:S01]  /*2120*/  USHF.R.U32.HI UR4, URZ, 0x4, UR5 ;  /* 0x000000043f047899 */ /* 0x000fe20008011605 */
[----:B------:R-:W-:Y:S01]  /*2130*/  SHF.R.S32.HI R11, RZ, 0x1f, R10 ;  /* 0x0000001fff0b7819 */ /* 0x000fe2000001140a */
[----:B------:R-:W-:-:S02]  /*2140*/  USEL UR6, URZ, 0x1, !UP0 ;  /* 0x000000013f067887 */ /* 0x000fc4000c000000 */
[----:B------:R-:W-:Y:S02]  /*2150*/  UIMAD UR39, UR4, -0x16, UR39 ;  /* 0xffffffea042778a4 */ /* 0x000fe4000f8e0227 */
[----:B------:R-:W-:-:S04]  /*2160*/  ULOP3.LUT UR38, UR38, UR6, URZ, 0x3c, !UPT ;  /* 0x0000000626267292 */ /* 0x000fc8000f8e3c3f */
[----:B------:R-:W-:Y:S01]  /*2170*/  @UP1 ULOP3.LUT UR38, UR38, 0x1, UR4, 0x78, !UPT ;  /* 0x0000000126261892 */ /* 0x000fe2000f8e7804 */
[----:B-12---:R-:W-:Y:S11]  /*2180*/  @!P0 BRA `(.L_x_36) ;  /* 0x0000008400b08947 */ /* 0x006ff60003800000 */
.L_x_340:
[----:B-1----:R-:W-:Y:S01]  /*2190*/  IMAD.SHL.U32 R0, R19, 0x40, RZ ;  /* 0x0000004013007824 */ /* 0x002fe200078e00ff */
[----:B------:R-:W-:Y:S01]  /*21a0*/  ULDC UR6, c[0x0][0x284] ;  /* 0x0000a10000067ab9 */ /* 0x000fe20000000800 */
[----:B------:R-:W-:Y:S01]  /*21b0*/  IMAD.SHL.U32 R14, R22, 0x100, RZ ;  /* 0x00000100160e7824 */ /* 0x000fe200078e00ff */
[----:B------:R-:W-:Y:S01]  /*21c0*/  SHF.R.S32.HI R20, RZ, 0x1f, R2 ;  /* 0x0000001fff147819 */ /* 0x000fe20000011402 */
[----:B------:R-:W-:Y:S01]  /*21d0*/  ULDC.64 UR4, c[0x0][0x5d0] ;  /* 0x0001740000047ab9 */ /* 0x000fe20000000a00 */
[----:B------:R-:W-:Y:S01]  /*21e0*/  ISETP.GE.AND P0, PT, R0, UR6, PT ;  /* 0x0000000600007c0c */ /* 0x000fe2000bf06270 */
[----:B------:R-:W-:Y:S01]  /*21f0*/  IMAD.WIDE.U32 R4, R2, UR4, R10 ;  /* 0x0000000402047c25 */ /* 0x000fe2000f8e000a */
[----:B------:R-:W-:Y:S02]  /*2200*/  SHF.R.S32.HI R15, RZ, 0x1f, R14 ;  /* 0x0000001fff0f7819 */ /* 0x000fe4000001140e */
[----:B------:R-:W-:Y:S01]  /*2210*/  ISETP.GE.OR P0, PT, R14, R7, P0 ;  /* 0x000000070e00720c */ /* 0x000fe20000706670 */
[----:B------:R-:W-:Y:S01]  /*2220*/  IMAD R3, R20, UR4, RZ ;  /* 0x0000000414037c24 */ /* 0x000fe2000f8e02ff */
[----:B------:R-:W-:-:S03]  /*2230*/  IADD3 R4, P1, R14, R4, RZ ;  /* 0x000000040e047210 */ /* 0x000fc60007f3e0ff */
[----:B------:R-:W-:-:S05]  /*2240*/  IMAD R3, R2, UR5, R3 ;  /* 0x0000000502037c24 */ /* 0x000fca000f8e0203 */
[----:B------:R-:W-:-:S03]  /*2250*/  IADD3.X R5, R15, R5, R3, P1, !PT ;  /* 0x000000050f057210 */ /* 0x000fc60000ffe403 */
[----:B------:R-:W-:Y:S05]  /*2260*/  @P0 BRA `(.L_x_37) ;  /* 0x0000006000b00947 */ /* 0x000fea0003800000 */
[----:B0-----:R-:W0:Y:S01]  /*2270*/  LDC.64 R12, c[0x0][0x5c8] ;  /* 0x00017200ff0c7b82 */ /* 0x001e220000000a00 */
[----:B------:R-:W-:Y:S01]  /*2280*/  IMAD.WIDE R8, R19, 0x40, R156 ;  /* 0x0000004013087825 */ /* 0x000fe200078e029c */
[----:B------:R-:W-:Y:S01]  /*2290*/  ULDC.64 UR4, c[0x0][0x5c0] ;  /* 0x0001700000047ab9 */ /* 0x000fe20000000a00 */
[----:B------:R-:W-:Y:S02]  /*22a0*/  BSSY B0, `(.L_x_37) ;  /* 0x0000628000007945 */ /* 0x000fe40003800000 */
[----:B------:R-:W-:Y:S02]  /*22b0*/  IMAD.IADD R22, R163, 0x1, -R0 ;  /* 0x00000001a3167824 */ /* 0x000fe400078e0a00 */
[-C--:B0-----:R-:W-:Y:S02]  /*22c0*/  IMAD R3, R9, R12.reuse, RZ ;  /* 0x0000000c09037224 */ /* 0x081fe400078e02ff */
[----:B------:R-:W-:-:S04]  /*22d0*/  IMAD.WIDE.U32 R4, R8, R12, R4 ;  /* 0x0000000c08047225 */ /* 0x000fc800078e0004 */
[----:B------:R-:W-:Y:S01]  /*22e0*/  IMAD R3, R8, R13, R3 ;  /* 0x0000000d08037224 */ /* 0x000fe200078e0203 */
[----:B------:R-:W-:-:S03]  /*22f0*/  IADD3 R4, P0, R4, UR4, RZ ;  /* 0x0000000404047c10 */ /* 0x000fc6000ff1e0ff */
[----:B------:R-:W-:Y:S01]  /*2300*/  IMAD.IADD R3, R5, 0x1, R3 ;  /* 0x0000000105037824 */ /* 0x000fe200078e0203 */
[----:B------:R-:W-:-:S04]  /*2310*/  LEA R6, P1, R12, R4, 0x3 ;  /* 0x000000040c067211 */ /* 0x000fc800078218ff */
[----:B------:R-:W-:Y:S01]  /*2320*/  IADD3.X R5, R3, UR5, RZ, P0, !PT ;  /* 0x0000000503057c10 */ /* 0x000fe200087fe4ff */
[----:B------:R-:W-:Y:S01]  /*2330*/  IMAD R3, R158, -0x2, R7 ;  /* 0xfffffffe9e037824 */ /* 0x000fe200078e0207 */
[----:B-----5:R-:W-:Y:S02]  /*2340*/  ISETP.NE.AND P0, PT, R152, RZ, PT ;  /* 0x000000ff9800720c */ /* 0x020fe40003f05270 */
[----:B------:R-:W-:Y:S01]  /*2350*/  LEA.HI.X R7, R12, R5, R13, 0x3, P1 ;  /* 0x000000050c077211 */ /* 0x000fe200008f1c0d */
[----:B------:R-:W-:-:S10]  /*2360*/  IMAD.IADD R0, R3, 0x1, -R14 ;  /* 0x0000000103007824 */ /* 0x000fd400078e0a0e */
[----:B------:R-:W-:Y:S05]  /*2370*/  @!P0 BRA `(.L_x_38) ;  /* 0x0000004800608947 */ /* 0x000fea0003800000 */
[----:B------:R-:W0:Y:S01]  /*2380*/  LDC.64 R166, c[0x0][0x5b0] ;  /* 0x00016c00ffa67b82 */ /* 0x000e220000000a00 */
[----:B------:R-:W-:Y:S01]  /*2390*/  ULDC.64 UR4, c[0x0][0x5b8] ;  /* 0x00016e0000047ab9 */ /* 0x000fe20000000a00 */
[----:B------:R-:W-:Y:S01]  /*23a0*/  ISETP.GE.AND P1, PT, R22, 0x1, PT ;  /* 0x000000011600780c */ /* 0x000fe20003f26270 */
[----:B------:R-:W-:Y:S01]  /*23b0*/  IMAD.WIDE.U32 R10, R2, UR4, R10 ;  /* 0x00000004020a7c25 */ /* 0x000fe2000f8e000a */
[----:B------:R-:W-:Y:S02]  /*23c0*/  BSSY B1, `(.L_x_39) ;  /* 0x000000e000017945 */ /* 0x000fe40003800000 */
[----:B------:R-:W-:Y:S01]  /*23d0*/  ISETP.LT.OR P5, PT, R0, 0x1, !P1 ;  /* 0x000000010000780c */ /* 0x000fe20004fa1670 */
[----:B------:R-:W-:Y:S01]  /*23e0*/  IMAD R3, R20, UR4, RZ ;  /* 0x0000000414037c24 */ /* 0x000fe2000f8e02ff */
[----:B------:R-:W1:Y:S01]  /*23f0*/  LDC.64 R12, c[0x0][0x5a8] ;  /* 0x00016a00ff0c7b82 */ /* 0x000e620000000a00 */
[----:B------:R-:W-:Y:S02]  /*2400*/  IADD3 R14, P0, R14, R10, RZ ;  /* 0x0000000a0e0e7210 */ /* 0x000fe40007f1e0ff */
[----:B------:R-:W-:-:S05]  /*2410*/  IMAD R3, R2, UR5, R3 ;  /* 0x0000000502037c24 */ /* 0x000fca000f8e0203 */
[----:B------:R-:W-:Y:S01]  /*2420*/  IADD3.X R15, R15, R11, R3, P0, !PT ;  /* 0x0000000b0f0f7210 */ /* 0x000fe200007fe403 */
[-C--:B0-----:R-:W-:Y:S02]  /*2430*/  IMAD R10, R9, R166.reuse, RZ ;  /* 0x000000a6090a7224 */ /* 0x081fe400078e02ff */
[----:B------:R-:W-:-:S04]  /*2440*/  IMAD.WIDE.U32 R2, R8, R166, R14 ;  /* 0x000000a608027225 */ /* 0x000fc800078e000e */
[----:B------:R-:W-:Y:S01]  /*2450*/  IMAD R21, R8, R167, R10 ;  /* 0x000000a708157224 */ /* 0x000fe200078e020a */
[----:B-1----:R-:W-:-:S04]  /*2460*/  IADD3 R2, P0, R2, R12, RZ ;  /* 0x0000000c02027210 */ /* 0x002fc80007f1e0ff */
[----:B------:R-:W-:Y:S01]  /*2470*/  IADD3.X R3, R13, R3, R21, P0, !PT ;  /* 0x000000030d037210 */ /* 0x000fe200007fe415 */
[----:B------:R-:W-:Y:S08]  /*2480*/  @P5 BRA `(.L_x_40) ;  /* 0x0000000000045947 */ /* 0x000ff00003800000 */
[----:B------:R0:W5:Y:S02]  /*2490*/  LDG.E.U8 R164, desc[UR36][R2.64] ;  /* 0x0000002402a47981 */ /* 0x000164000c1e1100 */
.L_x_40:
[----:B------:R-:W-:Y:S05]  /*24a0*/  BSYNC B1 ;  /* 0x0000000000017941 */ /* 0x000fea0003800000 */
.L_x_39:
[----:B-----5:R-:W-:Y:S01]  /*24b0*/  LOP3.LUT R9, R164, 0xffff, RZ, 0xc0, !PT ;  /* 0x0000ffffa4097812 */ /* 0x020fe200078ec0ff */
[C---:B------:R-:W-:Y:S01]  /*24c0*/  IMAD.SHL.U32 R10, R166.reuse, 0x8, RZ ;  /* 0x00000008a60a7824 */ /* 0x040fe200078e00ff */
[----:B------:R-:W-:Y:S01]  /*24d0*/  SHF.L.U64.HI R11, R166, 0x3, R167 ;  /* 0x00000003a60b7819 */ /* 0x000fe200000102a7 */
[----:B------:R-:W-:Y:S01]  /*24e0*/  BSSY B1, `(.L_x_41) ;  /* 0x000000e000017945 */ /* 0x000fe20003800000 */
[----:B------:R-:W-:Y:S02]  /*24f0*/  PRMT R19, R9, 0x8880, RZ ;  /* 0x0000888009137816 */ /* 0x000fe400000000ff */
[----:B------:R-:W-:Y:S01]  /*2500*/  ISETP.LT.OR P2, PT, R0, 0x2, !P1 ;  /* 0x000000020000780c */ /* 0x000fe20004f41670 */
[----:B------:R-:W-:Y:S01]  /*2510*/  IMAD.WIDE.U32 R8, R8, R166, R10 ;  /* 0x000000a608087225 */ /* 0x000fe200078e000a */
[----:B------:R-:W-:-:S03]  /*2520*/  ISETP.GE.AND P0, PT, R22, 0x9, PT ;  /* 0x000000091600780c */ /* 0x000fc60003f06270 */
[----:B------:R-:W-:Y:S01]  /*2530*/  IMAD R10, R19, R152, RZ ;  /* 0x00000098130a7224 */ /* 0x000fe200078e02ff */
[----:B------:R-:W-:Y:S01]  /*2540*/  IADD3 R8, P3, P4, R14, R12, R8 ;  /* 0x0000000c0e087210 */ /* 0x000fe20007c7e008 */
[----:B------:R-:W-:Y:S02]  /*2550*/  IMAD.IADD R12, R21, 0x1, R9 ;  /* 0x00000001150c7824 */ /* 0x000fe400078e0209 */
[----:B------:R-:W-:-:S05]  /*2560*/  @!P5 IMAD R11, R24, R153, R10 ;  /* 0x00000099180bd224 */ /* 0x000fca00078e020a */
[----:B------:R1:W-:Y:S01]  /*2570*/  @!P5 STG.E.U8 desc[UR36][R4.64], R11 ;  /* 0x0000000b0400d986 */ /* 0x0003e2000c101124 */
[----:B------:R-:W-:Y:S05]  /*2580*/  @P2 BRA `(.L_x_42) ;  /* 0x00000000000c2947 */ /* 0x000fea0003800000 */
[----:B------:R-:W1:Y:S02]  /*2590*/  LDG.E.U8 R164, desc[UR36][R2.64+0x1] ;  /* 0x0000012402a47981 */ /* 0x000e64000c1e1100 */
[----:B-1----:R-:W-:-:S05]  /*25a0*/  PRMT R11, R164, 0x8880, RZ ;  /* 0x00008880a40b7816 */ /* 0x002fca00000000ff */
[----:B------:R-:W-:-:S07]  /*25b0*/  IMAD R10, R11, R152, RZ ;  /* 0x000000980b0a7224 */ /* 0x000fce00078e02ff */
.L_x_42:
[----:B------:R-:W-:Y:S05]  /*25c0*/  BSYNC B1 ;  /* 0x0000000000017941 */ /* 0x000fea0003800000 */
.L_x_41:
[C---:B------:R-:W-:Y:S01]  /*25d0*/  ISETP.LT.OR P5, PT, R0.reuse, 0x1, !P0 ;  /* 0x000000010000780c */ /* 0x040fe200047a1670 */
[----:B------:R-:W-:Y:S01]  /*25e0*/  @!P2 IMAD R25, R25, R153, R10 ;  /* 0x000000991919a224 */ /* 0x000fe200078e020a */
[----:B------:R-:W-:Y:S01]  /*25f0*/  BSSY B1, `(.L_x_43) ;  /* 0x000000a000017945 */ /* 0x000fe20003800000 */
[----:B------:R-:W-:Y:S02]  /*2600*/  IADD3.X R9, R15, R13, R12, P3, P4 ;  /* 0x0000000d0f097210 */ /* 0x000fe40001fe840c */
[C---:B------:R-:W-:Y:S01]  /*2610*/  ISETP.LT.OR P3, PT, R0.reuse, 0x2, !P0 ;  /* 0x000000020000780c */ /* 0x040fe20004761670 */
[----:B------:R2:W-:Y:S01]  /*2620*/  @!P2 STG.E.U8 desc[UR36][R4.64+0x1], R25 ;  /* 0x000001190400a986 */ /* 0x0005e2000c101124 */
[C---:B------:R-:W-:Y:S02]  /*2630*/  ISETP.LT.OR P4, PT, R0.reuse, 0x9, !P1 ;  /* 0x000000090000780c */ /* 0x040fe40004f81670 */
[----:B------:R-:W-:-:S04]  /*2640*/  ISETP.LT.OR P2, PT, R0, 0xa, !P1 ;  /* 0x0000000a0000780c */ /* 0x000fc80004f41670 */
[----:B------:R-:W-:Y:S09]  /*2650*/  @P5 BRA `(.L_x_44) ;  /* 0x00000000000c5947 */ /* 0x000ff20003800000 */
[----:B------:R-:W1:Y:S02]  /*2660*/  LDG.E.U8 R164, desc[UR36][R8.64] ;  /* 0x0000002408a47981 */ /* 0x000e64000c1e1100 */
[----:B-1----:R-:W-:-:S05]  /*2670*/  PRMT R11, R164, 0x8880, RZ ;  /* 0x00008880a40b7816 */ /* 0x002fca00000000ff */
[----:B------:R-:W-:-:S07]  /*2680*/  IMAD R10, R11, R152, RZ ;  /* 0x000000980b0a7224 */ /* 0x000fce00078e02ff */
.L_x_44:
[----:B------:R-:W-:Y:S05]  /*2690*/  BSYNC B1 ;  /* 0x0000000000017941 */ /* 0x000fea0003800000 */
.L_x_43:
[----:B-1----:R-:W-:Y:S01]  /*26a0*/  @!P5 IMAD R11, R26, R153, R10 ;  /* 0x000000991a0bd224 */ /* 0x002fe200078e020a */
[----:B------:R-:W-:Y:S04]  /*26b0*/  BSSY B1, `(.L_x_45) ;  /* 0x0000006000017945 */ /* 0x000fe80003800000 */
[----:B------:R1:W-:Y:S01]  /*26c0*/  @!P5 STG.E.U8 desc[UR36][R6.64], R11 ;  /* 0x0000000b0600d986 */ /* 0x0003e2000c101124 */
[----:B------:R-:W-:Y:S05]  /*26d0*/  @P3 BRA `(.L_x_46) ;  /* 0x00000000000c3947 */ /* 0x000fea0003800000 */
[----:B------:R-:W1:Y:S02]  /*26e0*/  LDG.E.U8 R164, desc[UR36][R8.64+0x1] ;  /* 0x0000012408a47981 */ /* 0x000e64000c1e1100 */
[----:B-1----:R-:W-:-:S05]  /*26f0*/  PRMT R11, R164, 0x8880, RZ ;  /* 0x00008880a40b7816 */ /* 0x002fca00000000ff */
[----:B------:R-:W-:-:S07]  /*2700*/  IMAD R10, R11, R152, RZ ;  /* 0x000000980b0a7224 */ /* 0x000fce00078e02ff */
.L_x_46:
[----:B------:R-:W-:Y:S05]  /*2710*/  BSYNC B1 ;  /* 0x0000000000017941 */ /* 0x000fea0003800000 */
.L_x_45:
[----:B------:R-:W-:Y:S01]  /*2720*/  @!P3 IMAD R27, R27, R153, R10 ;  /* 0x000000991b1bb224 */ /* 0x000fe200078e020a */
[----:B------:R-:W-:Y:S04]  /*2730*/  BSSY B1, `(.L_x_47) ;  /* 0x0000006000017945 */ /* 0x000fe80003800000 */
[----:B------:R3:W-:Y:S01]  /*2740*/  @!P3 STG.E.U8 desc[UR36][R6.64+0x1], R27 ;  /* 0x0000011b0600b986 */ /* 0x0007e2000c101124 */
[----:B------:R-:W-:Y:S05]  /*2750*/  @P4 BRA `(.L_x_48) ;  /* 0x00000000000c4947 */ /* 0x000fea0003800000 */
[----:B------:R-:W1:Y:S02]  /*2760*/  LDG.E.U8 R164, desc[UR36][R2.64+0x8] ;  /* 0x0000082402a47981 */ /* 0x000e64000c1e1100 */
[----:B-1----:R-:W-:-:S05]  /*2770*/  PRMT R11, R164, 0x8880, RZ ;  /* 0x00008880a40b7816 */ /* 0x002fca00000000ff */
[----:B------:R-:W-:-:S07]  /*2780*/  IMAD R10, R11, R152, RZ ;  /* 0x000000980b0a7224 */ /* 0x000fce00078e02ff */
.L_x_48:
[----:B------:R-:W-:Y:S05]  /*2790*/  BSYNC B1 ;  /* 0x0000000000017941 */ /* 0x000fea0003800000 */
.L_x_47:
[----:B-1----:R-:W-:Y:S01]  /*27a0*/  @!P4 IMAD R11, R28, R153, R10 ;  /* 0x000000991c0bc224 */ /* 0x002fe200078e020a */
[----:B------:R-:W-:Y:S04]  /*27b0*/  BSSY B1, `(.L_x_49) ;  /* 0x0000006000017945 */ /* 0x000fe80003800000 */
[----:B------:R1:W-:Y:S01]  /*27c0*/  @!P4 STG.E.U8 desc[UR36][R4.64+0x8], R11 ;  /* 0x0000080b0400c986 */ /* 0x0003e2000c101124 */
[----:B------:R-:W-:Y:S05]  /*27d0*/  @P2 BRA `(.L_x_50) ;  /* 0x00000000000c2947 */ /* 0x000fea0003800000 */
[----:B------:R-:W1:Y:S02]  /*27e0*/  LDG.E.U8 R164, desc[UR36][R2.64+0x9] ;  /* 0x0000092402a47981 */ /* 0x000e64000c1e1100 */
[----:B-1----:R-:W-:-:S05]  /*27f0*/  PRMT R11, R164, 0x8880, RZ ;  /* 0x00008880a40b7816 */ /* 0x002fca00000000ff */
[----:B------:R-:W-:-:S07]  /*2800*/  IMAD R10, R11, R152, RZ ;  /* 0x000000980b0a7224 */ /* 0x000fce00078e02ff */
.L_x_50:
[----:B------:R-:W-:Y:S05]  /*2810*/  BSYNC B1 ;  /* 0x0000000000017941 */ /* 0x000fea0003800000 */
.L_x_49:
[C---:B------:R-:W-:Y:S01]  /*2820*/  ISETP.LT.OR P4, PT, R0.reuse, 0x9, !P0 ;  /* 0x000000090000780c */ /* 0x040fe20004781670 */
[----:B------:R-:W-:Y:S01]  /*2830*/  @!P2 IMAD R29, R29, R153, R10 ;  /* 0x000000991d1da224 */ /* 0x000fe200078e020a */
[----:B------:R-:W-:Y:S01]  /*2840*/  BSSY B1, `(.L_x_51) ;  /* 0x0000009000017945 */ /* 0x000fe20003800000 */
[C---:B------:R-:W-:Y:S02]  /*2850*/  ISETP.LT.OR P3, PT, R0.reuse, 0xa, !P0 ;  /* 0x0000000a0000780c */ /* 0x040fe40004761670 */
[C---:B------:R-:W-:Y:S01]  /*2860*/  ISETP.LT.OR P5, PT, R0.reuse, 0x11, !P1 ;  /* 0x000000110000780c */ /* 0x040fe20004fa1670 */
[----:B------:R4:W-:Y:S01]  /*2870*/  @!P2 STG.E.U8 desc[UR36][R4.64+0x9], R29 ;  /* 0x0000091d0400a986 */ /* 0x0009e2000c101124 */
[----:B------:R-:W-:-:S06]  /*2880*/  ISETP.LT.OR P2, PT, R0, 0x12, !P1 ;  /* 0x000000120000780c */ /* 0x000fcc0004f41670 */
[----:B------:R-:W-:Y:S07]  /*2890*/  @P4 BRA `(.L_x_52) ;  /* 0x00000000000c4947 */ /* 0x000fee0003800000 */
[----:B------:R-:W1:Y:S02]  /*28a0*/  LDG.E.U8 R164, desc[UR36][R8.64+0x8] ;  /* 0x0000082408a47981 */ /* 0x000e64000c1e1100 */
[----:B-1----:R-:W-:-:S05]  /*28b0*/  PRMT R11, R164, 0x8880, RZ ;  /* 0x00008880a40b7816 */ /* 0x002fca00000000ff */
[----:B------:R-:W-:-:S07]  /*28c0*/  IMAD R10, R11, R152, RZ ;  /* 0x000000980b0a7224 */ /* 0x000fce00078e02ff */
.L_x_52:
[----:B------:R-:W-:Y:S05]  /*28d0*/  BSYNC B1 ;  /* 0x0000000000017941 */ /* 0x000fea0003800000 */
.L_x_51:
[----:B-1----:R-:W-:Y:S01]  /*28e0*/  @!P4 IMAD R11, R30, R153, R10 ;  /* 0x000000991e0bc224 */ /* 0x002fe200078e020a */
[----:B------:R-:W-:Y:S04]  /*28f0*/  BSSY B1, `(.L_x_53) ;  /* 0x0000006000017945 */ /* 0x000fe80003800000 */
[----:B------:R1:W-:Y:S01]  /*2900*/  @!P4 STG.E.U8 desc[UR36][R6.64+0x8], R11 ;  /* 0x0000080b0600c986 */ /* 0x0003e2000c101124 */
[----:B------:R-:W-:Y:S05]  /*2910*/  @P3 BRA `(.L_x_54) ;  /* 0x00000000000c3947 */ /* 0x000fea0003800000 */
[----:B------:R-:W1:Y:S02]  /*2920*/  LDG.E.U8 R164, desc[UR36][R8.64+0x9] ;  /* 0x0000092408a47981 */ /* 0x000e64000c1e1100 */
[----:B-1----:R-:W-:-:S05]  /*2930*/  PRMT R11, R164, 0x8880, RZ ;  /* 0x00008880a40b7816 */ /* 0x002fca00000000ff */
[----:B------:R-:W-:-:S07]  /*2940*/  IMAD R10, R11, R152, RZ ;  /* 0x000000980b0a7224 */ /* 0x000fce00078e02ff */
.L_x_54:
[----:B------:R-:W-:Y:S05]  /*2950*/  BSYNC B1 ;  /* 0x0000000000017941 */ /* 0x000fea0003800000 */
.L_x_53:
[----:B------:R-:W-:Y:S01]  /*2960*/  @!P3 IMAD R31, R31, R153, R10 ;  /* 0x000000991f1fb224 */ /* 0x000fe200078e020a */
[----:B------:R-:W-:Y:S04]  /*2970*/  BSSY B1, `(.L_x_55) ;  /* 0x0000006000017945 */ /* 0x000fe80003800000 */
[----:B------:R0:W-:Y:S01]  /*2980*/  @!P3 STG.E.U8 desc[UR36][R6.64+0x9], R31 ;  /* 0x0000091f0600b986 */ /* 0x0001e2000c101124 */
[----:B------:R-:W-:Y:S05]  /*2990*/  @P5 BRA `(.L_x_56) ;  /* 0x00000000000c5947 */ /* 0x000fea0003800000 */
[----:B------:R-:W1:Y:S02]  /*29a0*/  LDG.E.U8 R164, desc[UR36][R2.64+0x10] ;  /* 0x0000102402a47981 */ /* 0x000e64000c1e1100 */
[----:B-1----:R-:W-:-:S05]  /*29b0*/  PRMT R11, R164, 0x8880, RZ ;  /* 0x00008880a40b7816 */ /* 0x002fca00000000ff */
[----:B------:R-:W-:-:S07]  /*29c0*/  IMAD R10, R11, R152, RZ ;  /* 0x000000980b0a7224 */ /* 0x000fce00078e02ff */
.L_x_56:
[----:B------:R-:W-:Y:S05]  /*29d0*/  BSYNC B1 ;  /* 0x0000000000017941 */ /* 0x000fea0003800000 */
.L_x_55:
[----:B-1----:R-:W-:Y:S01]  /*29e0*/  @!P5 IMAD R11, R32, R153, R10 ;  /* 0x00000099200bd224 */ /* 0x002fe200078e020a */
[----:B------:R-:W-:Y:S04]  /*29f0*/  BSSY B1, `(.L_x_57) ;  /* 0x0000006000017945 */ /* 0x000fe80003800000 */
[----:B------:R1:W-:Y:S01]  /*2a00*/  @!P5 STG.E.U8 desc[UR36][R4.64+0x10], R11 ;  /* 0x0000100b0400d986 */ /* 0x0003e2000c101124 */
[----:B------:R-:W-:Y:S05]  /*2a10*/  @P2 BRA `(.L_x_58) ;  /* 0x00000000000c2947 */ /* 0x000fea0003800000 */
[----:B------:R-:W1:Y:S02]  /*2a20*/  LDG.E.U8 R164, desc[UR36][R2.64+0x11] ;  /* 0x0000112402a47981 */ /* 0x000e64000c1e1100 */
[----:B-1----:R-:W-:-:S05]  /*2a30*/  PRMT R11, R164, 0x8880, RZ ;  /* 0x00008880a40b7816 */ /* 0x002fca00000000ff */
[----:B------:R-:W-:-:S07]  /*2a40*/  IMAD R10, R11, R152, RZ ;  /* 0x000000980b0a7224 */ /* 0x000fce00078e02ff */
.L_x_58:
[----:B------:R-:W-:Y:S05]  /*2a50*/  BSYNC B1 ;  /* 0x0000000000017941 */ /* 0x000fea0003800000 */
.L_x_57:
        /* <DEDUP_REMOVED lines=11> */
.L_x_60:
[----:B------:R-:W-:Y:S05]  /*2b10*/  BSYNC B1 ;  /* 0x0000000000017941 */ /* 0x000fea0003800000 */
.L_x_59:
[----:B-1----:R-:W-:Y:S01]  /*2b20*/  @!P4 IMAD R11, R34, R153, R10 ;  /* 0x00000099220bc224 */ /* 0x002fe200078e020a */
[----:B------:R-:W-:Y:S04]  /*2b30*/  BSSY B1, `(.L_x_61) ;  /* 0x0000006000017945 */ /* 0x000fe80003800000 */
[----:B------:R1:W-:Y:S01]  /*2b40*/  @!P4 STG.E.U8 desc[UR36][R6.64+0x10], R11 ;  /* 0x0000100b0600c986 */ /* 0x0003e2000c101124 */
[----:B------:R-:W-:Y:S05]  /*2b50*/  @P3 BRA `(.L_x_62) ;  /* 0x00000000000c3947 */ /* 0x000fea0003800000 */
[----:B------:R-:W1:Y:S02]  /*2b60*/  LDG.E.U8 R164, desc[UR36][R8.64+0x11] ;  /* 0x0000112408a47981 */ /* 0x000e64000c1e1100 */
[----:B-1----:R-:W-:-:S05]  /*2b70*/  PRMT R11, R164, 0x8880, RZ ;  /* 0x00008880a40b7816 */ /* 0x002fca00000000ff */
[----:B------:R-:W-:-:S07]  /*2b80*/  IMAD R10, R11, R152, RZ ;  /* 0x000000980b0a7224 */ /* 0x000fce00078e02ff */
.L_x_62:
[----:B------:R-:W-:Y:S05]  /*2b90*/  BSYNC B1 ;  /* 0x0000000000017941 */ /* 0x000fea0003800000 */
.L_x_61:
[----:B------:R-:W-:Y:S01]  /*2ba0*/  @!P3 IMAD R35, R35, R153, R10 ;  /* 0x000000992323b224 */ /* 0x000fe200078e020a */
[----:B------:R-:W-:Y:S04]  /*2bb0*/  BSSY B1, `(.L_x_63) ;  /* 0x0000006000017945 */ /* 0x000fe80003800000 */
[----:B------:R0:W-:Y:S01]  /*2bc0*/  @!P3 STG.E.U8 desc[UR36][R6.64+0x11], R35 ;  /* 0x000011230600b986 */ /* 0x0001e2000c101124 */
[----:B------:R-:W-:Y:S05]  /*2bd0*/  @P5 BRA `(.L_x_64) ;  /* 0x00000000000c5947 */ /* 0x000fea0003800000 */
[----:B------:R-:W1:Y:S02]  /*2be0*/  LDG.E.U8 R164, desc[UR36][R2.64+0x18] ;  /* 0x0000182402a47981 */ /* 0x000e64000c1e1100 */
[----:B-1----:R-:W-:-:S05]  /*2bf0*/  PRMT R11, R164, 0x8880, RZ ;  /* 0x00008880a40b7816 */ /* 0x002fca00000000ff */
[----:B------:R-:W-:-:S07]  /*2c00*/  IMAD R10, R11, R152, RZ ;  /* 0x000000980b0a7224 */ /* 0x000fce00078e02ff */
.L_x_64:
[----:B------:R-:W-:Y:S05]  /*2c10*/  BSYNC B1 ;  /* 0x0000000000017941 */ /* 0x000fea0003800000 */
.L_x_63:
[----:B-1----:R-:W-:Y:S01]  /*2c20*/  @!P5 IMAD R11, R36, R153, R10 ;  /* 0x00000099240bd224 */ /* 0x002fe200078e020a */
[----:B------:R-:W-:Y:S04]  /*2c30*/  BSSY B1, `(.L_x_65) ;  /* 0x0000006000017945 */ /* 0x000fe80003800000 */
[----:B------:R1:W-:Y:S01]  /*2c40*/  @!P5 STG.E.U8 desc[UR36][R4.64+0x18], R11 ;  /* 0x0000180b0400d986 */ /* 0x0003e2000c101124 */
[----:B------:R-:W-:Y:S05]  /*2c50*/  @P2 BRA `(.L_x_66) ;  /* 0x00000000000c2947 */ /* 0x000fea0003800000 */
[----:B------:R-:W1:Y:S02]  /*2c60*/  LDG.E.U8 R164, desc[UR36][R2.64+0x19] ;  /* 0x0000192402a47981 */ /* 0x000e64000c1e1100 */
[----:B-1----:R-:W-:-:S05]  /*2c70*/  PRMT R11, R164, 0x8880, RZ ;  /* 0x00008880a40b7816 */ /* 0x002fca00000000ff */
[----:B------:R-:W-:-:S07]  /*2c80*/  IMAD R10, R11, R152, RZ ;  /* 0x000000980b0a7224 */ /* 0x000fce00078e02ff */
.L_x_66:
[----:B------:R-:W-:Y:S05]  /*2c90*/  BSYNC B1 ;  /* 0x0000000000017941 */ /* 0x000fea0003800000 */
.L_x_65:
        /* <DEDUP_REMOVED lines=11> */
.L_x_68:
[----:B------:R-:W-:Y:S05]  /*2d50*/  BSYNC B1 ;  /* 0x0000000000017941 */ /* 0x000fea0003800000 */
.L_x_67:
[----:B-1----:R-:W-:Y:S01]  /*2d60*/  @!P4 IMAD R11, R38, R153, R10 ;  /* 0x00000099260bc224 */ /* 0x002fe200078e020a */
[----:B------:R-:W-:Y:S04]  /*2d70*/  BSSY B1, `(.L_x_69) ;  /* 0x0000006000017945 */ /* 0x000fe80003800000 */
[----:B------:R1:W-:Y:S01]  /*2d80*/  @!P4 STG.E.U8 desc[UR36][R6.64+0x18], R11 ;  /* 0x0000180b0600c986 */ /* 0x0003e2000c101124 */
[----:B------:R-:W-:Y:S05]  /*2d90*/  @P3 BRA `(.L_x_70) ;  /* 0x00000000000c3947 */ /* 0x000fea0003800000 */
[----:B------:R-:W1:Y:S02]  /*2da0*/  LDG.E.U8 R164, desc[UR36][R8.64+0x19] ;  /* 0x0000192408a47981 */ /* 0x000e64000c1e1100 */
[----:B-1----:R-:W-:-:S05]  /*2db0*/  PRMT R11, R164, 0x8880, RZ ;  /* 0x00008880a40b7816 */ /* 0x002fca00000000ff */
[----:B------:R-:W-:-:S07]  /*2dc0*/  IMAD R10, R11, R152, RZ ;  /* 0x000000980b0a7224 */ /* 0x000fce00078e02ff */
.L_x_70:
[----:B------:R-:W-:Y:S05]  /*2dd0*/  BSYNC B1 ;  /* 0x0000000000017941 */ /* 0x000fea0003800000 */
.L_x_69:
[----:B------:R-:W-:Y:S01]  /*2de0*/  @!P3 IMAD R39, R39, R153, R10 ;  /* 0x000000992727b224 */ /* 0x000fe200078e020a */
[----:B------:R-:W-:Y:S04]  /*2df0*/  BSSY B1, `(.L_x_71) ;  /* 0x0000006000017945 */ /* 0x000fe80003800000 */
[----:B------:R0:W-:Y:S01]  /*2e00*/  @!P3 STG.E.U8 desc[UR36][R6.64+0x19], R39 ;  /* 0x000019270600b986 */ /* 0x0001e2000c101124 */
[----:B------:R-:W-:Y:S05]  /*2e10*/  @P5 BRA `(.L_x_72) ;  /* 0x00000000000c5947 */ /* 0x000fea0003800000 */
[----:B------:R-:W1:Y:S02]  /*2e20*/  LDG.E.U8 R164, desc[UR36][R2.64+0x20] ;  /* 0x0000202402a47981 */ /* 0x000e64000c1e1100 */
[----:B-1----:R-:W-:-:S05]  /*2e30*/  PRMT R11, R164, 0x8880, RZ ;  /* 0x00008880a40b7816 */ /* 0x002fca00000000ff */
[----:B------:R-:W-:-:S07]  /*2e40*/  IMAD R10, R11, R152, RZ ;  /* 0x000000980b0a7224 */ /* 0x000fce00078e02ff */
.L_x_72:
[----:B------:R-:W-:Y:S05]  /*2e50*/  BSYNC B1 ;  /* 0x0000000000017941 */ /* 0x000fea0003800000 */
.L_x_71:
[----:B-1----:R-:W-:Y:S01]  /*2e60*/  @!P5 IMAD R11, R40, R153, R10 ;  /* 0x00000099280bd224 */ /* 0x002fe200078e020a */
[----:B------:R-:W-:Y:S04]  /*2e70*/  BSSY B1, `(.L_x_73) ;  /* 0x0000006000017945 */ /* 0x000fe80003800000 */
[----:B------:R1:W-:Y:S01]  /*2e80*/  @!P5 STG.E.U8 desc[UR36][R4.64+0x20], R11 ;  /* 0x0000200b0400d986 */ /* 0x0003e2000c101124 */
[----:B------:R-:W-:Y:S05]  /*2e90*/  @P2 BRA `(.L_x_74) ;  /* 0x00000000000c2947 */ /* 0x000fea0003800000 */
[----:B------:R-:W1:Y:S02]  /*2ea0*/  LDG.E.U8 R164, desc[UR36][R2.64+0x21] ;  /* 0x0000212402a47981 */ /* 0x000e64000c1e1100 */
[----:B-1----:R-:W-:-:S05]  /*2eb0*/  PRMT R11, R164, 0x8880, RZ ;  /* 0x00008880a40b7816 */ /* 0x002fca00000000ff */
[----:B------:R-:W-:-:S07]  /*2ec0*/  IMAD R10, R11, R152, RZ ;  /* 0x000000980b0a7224 */ /* 0x000fce00078e02ff */
.L_x_74:
[----:B------:R-:W-:Y:S05]  /*2ed0*/  BSYNC B1 ;  /* 0x0000000000017941 */ /* 0x000fea0003800000 */
.L_x_73:
        /* <DEDUP_REMOVED lines=11> */
.L_x_76:
[----:B------:R-:W-:Y:S05]  /*2f90*/  BSYNC B1 ;  /* 0x0000000000017941 */ /* 0x000fea0003800000 */
.L_x_75:
[----:B-1----:R-:W-:Y:S01]  /*2fa0*/  @!P4 IMAD R11, R42, R153, R10 ;  /* 0x000000992a0bc224 */ /* 0x002fe200078e020a */
[----:B------:R-:W-:Y:S04]  /*2fb0*/  BSSY B1, `(.L_x_77) ;  /* 0x0000006000017945 */ /* 0x000fe80003800000 */
[----:B------:R1:W-:Y:S01]  /*2fc0*/  @!P4 STG.E.U8 desc[UR36][R6.64+0x20], R11 ;  /* 0x0000200b0600c986 */ /* 0x0003e2000c101124 */
[----:B------:R-:W-:Y:S05]  /*2fd0*/  @P3 BRA `(.L_x_78) ;  /* 0x00000000000c3947 */ /* 0x000fea0003800000 */
[----:B------:R-:W1:Y:S02]  /*2fe0*/  LDG.E.U8 R164, desc[UR36][R8.64+0x21] ;  /* 0x0000212408a47981 */ /* 0x000e64000c1e1100 */
[----:B-1----:R-:W-:-:S05]  /*2ff0*/  PRMT R11, R164, 0x8880, RZ ;  /* 0x00008880a40b7816 */ /* 0x002fca00000000ff */
[----:B------:R-:W-:-:S07]  /*3000*/  IMAD R10, R11, R152, RZ ;  /* 0x000000980b0a7224 */ /* 0x000fce00078e02ff */
.L_x_78:
[----:B------:R-:W-:Y:S05]  /*3010*/  BSYNC B1 ;  /* 0x0000000000017941 */ /* 0x000fea0003800000 */
.L_x_77:
[----:B------:R-:W-:Y:S01]  /*3020*/  @!P3 IMAD R43, R43, R153, R10 ;  /* 0x000000992b2bb224 */ /* 0x000fe200078e020a */
[----:B------:R-:W-:Y:S04]  /*3030*/  BSSY B1, `(.L_x_79) ;  /* 0x0000006000017945 */ /* 0x000fe80003800000 */
[----:B------:R0:W-:Y:S01]  /*3040*/  @!P3 STG.E.U8 desc[UR36][R6.64+0x21], R43 ;  /* 0x0000212b0600b986 */ /* 0x0001e2000c101124 */
[----:B------:R-:W-:Y:S05]  /*3050*/  @P5 BRA `(.L_x_80) ;  /* 0x00000000000c5947 */ /* 0x000fea0003800000 */
[----:B------:R-:W1:Y:S02]  /*3060*/  LDG.E.U8 R164, desc[UR36][R2.64+0x28] ;  /* 0x0000282402a47981 */ /* 0x000e64000c1e1100 */
[----:B-1----:R-:W-:-:S05]  /*3070*/  PRMT R11, R164, 0x8880, RZ ;  /* 0x00008880a40b7816 */ /* 0x002fca00000000ff */
[----:B------:R-:W-:-:S07]  /*3080*/  IMAD R10, R11, R152, RZ ;  /* 0x000000980b0a7224 */ /* 0x000fce00078e02ff */
.L_x_80:
[----:B------:R-:W-:Y:S05]  /*3090*/  BSYNC B1 ;  /* 0x0000000000017941 */ /* 0x000fea0003800000 */
.L_x_79:
[----:B-1----:R-:W-:Y:S01]  /*30a0*/  @!P5 IMAD R11, R44, R153, R10 ;  /* 0x000000992c0bd224 */ /* 0x002fe200078e020a */
[----:B------:R-:W-:Y:S04]  /*30b0*/  BSSY B1, `(.L_x_81) ;  /* 0x0000006000017945 */ /* 0x000fe80003800000 */
[----:B------:R1:W-:Y:S01]  /*30c0*/  @!P5 STG.E.U8 desc[UR36][R4.64+0x28], R11 ;  /* 0x0000280b0400d986 */ /* 0x0003e2000c101124 */
[----:B------:R-:W-:Y:S05]  /*30d0*/  @P2 BRA `(.L_x_82) ;  /* 0x00000000000c2947 */ /* 0x000fea0003800000 */
[----:B------:R-:W1:Y:S02]  /*30e0*/  LDG.E.U8 R164, desc[UR36][R2.64+0x29] ;  /* 0x0000292402a47981 */ /* 0x000e64000c1e1100 */
[----:B-1----:R-:W-:-:S05]  /*30f0*/  PRMT R11, R164, 0x8880, RZ ;  /* 0x00008880a40b7816 */ /* 0x002fca00000000ff */
[----:B------:R-:W-:-:S07]  /*3100*/  IMAD R10, R11, R152, RZ ;  /* 0x000000980b0a7224 */ /* 0x000fce00078e02ff */
.L_x_82:
[----:B------:R-:W-:Y:S05]  /*3110*/  BSYNC B1 ;  /* 0x0000000000017941 */ /* 0x000fea0003800000 */
.L_x_81:
        /* <DEDUP_REMOVED lines=11> */
.L_x_84:
[----:B------:R-:W-:Y:S05]  /*31d0*/  BSYNC B1 ;  /* 0x0000000000017941 */ /* 0x000fea0003800000 */
.L_x_83:
[----:B-1----:R-:W-:Y:S01]  /*31e0*/  @!P4 IMAD R11, R46, R153, R10 ;  /* 0x000000992e0bc224 */ /* 0x002fe200078e020a */
[----:B------:R-:W-:Y:S04]  /*31f0*/  BSSY B1, `(.L_x_85) ;  /* 0x0000006000017945 */ /* 0x000fe80003800000 */
[----:B------:R1:W-:Y:S01]  /*3200*/  @!P4 STG.E.U8 desc[UR36][R6.64+0x28], R11 ;  /* 0x0000280b0600c986 */ /* 0x0003e2000c101124 */
[----:B------:R-:W-:Y:S05]  /*3210*/  @P3 BRA `(.L_x_86) ;  /* 0x00000000000c3947 */ /* 0x000fea0003800000 */
[----:B------:R-:W1:Y:S02]  /*3220*/  LDG.E.U8 R164, desc[UR36][R8.64+0x29] ;  /* 0x0000292408a47981 */ /* 0x000e64000c1e1100 */
[----:B-1----:R-:W-:-:S05]  /*3230*/  PRMT R11, R164, 0x8880, RZ ;  /* 0x00008880a40b7816 */ /* 0x002fca00000000ff */
[----:B------:R-:W-:-:S07]  /*3240*/  IMAD R10, R11, R152, RZ ;  /* 0x000000980b0a7224 */ /* 0x000fce00078e02ff */
.L_x_86:
[----:B------:R-:W-:Y:S05]  /*3250*/  BSYNC B1 ;  /* 0x0000000000017941 */ /* 0x000fea0003800000 */
.L_x_85:
[----:B------:R-:W-:Y:S01]  /*3260*/  @!P3 IMAD R47, R47, R153, R10 ;  /* 0x000000992f2fb224 */ /* 0x000fe200078e020a */
[----:B------:R-:W-:Y:S04]  /*3270*/  BSSY B1, `(.L_x_87) ;  /* 0x0000006000017945 */ /* 0x000fe80003800000 */
[----:B------:R0:W-:Y:S01]  /*3280*/  @!P3 STG.E.U8 desc[UR36][R6.64+0x29], R47 ;  /* 0x0000292f0600b986 */ /* 0x0001e2000c101124 */
[----:B------:R-:W-:Y:S05]  /*3290*/  @P5 BRA `(.L_x_88) ;  /* 0x00000000000c5947 */ /* 0x000fea0003800000 */
[----:B------:R-:W1:Y:S02]  /*32a0*/  LDG.E.U8 R164, desc[UR36][R2.64+0x30] ;  /* 0x0000302402a47981 */ /* 0x000e64000c1e1100 */
[----:B-1----:R-:W-:-:S05]  /*32b0*/  PRMT R11, R164, 0x8880, RZ ;  /* 0x00008880a40b7816 */ /* 0x002fca00000000ff */
[----:B------:R-:W-:-:S07]  /*32c0*/  IMAD R10, R11, R152, RZ ;  /* 0x000000980b0a7224 */ /* 0x000fce00078e02ff */
.L_x_88:
[----:B------:R-:W-:Y:S05]  /*32d0*/  BSYNC B1 ;  /* 0x0000000000017941 */ /* 0x000fea0003800000 */
.L_x_87:
[----:B-1----:R-:W-:Y:S01]  /*32e0*/  @!P5 IMAD R11, R48, R153, R10 ;  /* 0x00000099300bd224 */ /* 0x002fe200078e020a */
[----:B------:R-:W-:Y:S04]  /*32f0*/  BSSY B1, `(.L_x_89) ;  /* 0x0000006000017945 */ /* 0x000fe80003800000 */
[----:B------:R1:W-:Y:S01]  /*3300*/  @!P5 STG.E.U8 desc[UR36][R4.64+0x30], R11 ;  /* 0x0000300b0400d986 */ /* 0x0003e2000c101124 */
[----:B------:R-:W-:Y:S05]  /*3310*/  @P2 BRA `(.L_x_90) ;  /* 0x00000000000c2947 */ /* 0x000fea0003800000 */
[----:B------:R-:W1:Y:S02]  /*3320*/  LDG.E.U8 R164, desc[UR36][R2.64+0x31] ;  /* 0x0000312402a47981 */ /* 0x000e64000c1e1100 */
[----:B-1----:R-:W-:-:S05]  /*3330*/  PRMT R11, R164, 0x8880, RZ ;  /* 0x00008880a40b7816 */ /* 0x002fca00000000ff */
[----:B------:R-:W-:-:S07]  /*3340*/  IMAD R10, R11, R152, RZ ;  /* 0x000000980b0a7224 */ /* 0x000fce00078e02ff */
.L_x_90:
[----:B------:R-:W-:Y:S05]  /*3350*/  BSYNC B1 ;  /* 0x0000000000017941 */ /* 0x000fea0003800000 */
.L_x_89:
        /* <DEDUP_REMOVED lines=11> */
.L_x_92:
[----:B------:R-:W-:Y:S05]  /*3410*/  BSYNC B1 ;  /* 0x0000000000017941 */ /* 0x000fea0003800000 */
.L_x_91:
[----:B-1----:R-:W-:Y:S01]  /*3420*/  @!P4 IMAD R11, R50, R153, R10 ;  /* 0x00000099320bc224 */ /* 0x002fe200078e020a */
[----:B------:R-:W-:Y:S04]  /*3430*/  BSSY B1, `(.L_x_93) ;  /* 0x0000006000017945 */ /* 0x000fe80003800000 */
[----:B------:R1:W-:Y:S01]  /*3440*/  @!P4 STG.E.U8 desc[UR36][R6.64+0x30], R11 ;  /* 0x0000300b0600c986 */ /* 0x0003e2000c101124 */
[----:B------:R-:W-:Y:S05]  /*3450*/  @P3 BRA `(.L_x_94) ;  /* 0x00000000000c3947 */ /* 0x000fea0003800000 */
[----:B------:R-:W1:Y:S02]  /*3460*/  LDG.E.U8 R164, desc[UR36][R8.64+0x31] ;  /* 0x0000312408a47981 */ /* 0x000e64000c1e1100 */
[----:B-1----:R-:W-:-:S05]  /*3470*/  PRMT R11, R164, 0x8880, RZ ;  /* 0x00008880a40b7816 */ /* 0x002fca00000000ff */
[----:B------:R-:W-:-:S07]  /*3480*/  IMAD R10, R11, R152, RZ ;  /* 0x000000980b0a7224 */ /* 0x000fce00078e02ff */
.L_x_94:
[----:B------:R-:W-:Y:S05]  /*3490*/  BSYNC B1 ;  /* 0x0000000000017941 */ /* 0x000fea0003800000 */
.L_x_93:
[----:B------:R-:W-:Y:S01]  /*34a0*/  @!P3 IMAD R51, R51, R153, R10 ;  /* 0x000000993333b224 */ /* 0x000fe200078e020a */
[----:B------:R-:W-:Y:S04]  /*34b0*/  BSSY B1, `(.L_x_95) ;  /* 0x0000006000017945 */ /* 0x000fe80003800000 */
[----:B------:R0:W-:Y:S01]  /*34c0*/  @!P3 STG.E.U8 desc[UR36][R6.64+0x31], R51 ;  /* 0x000031330600b986 */ /* 0x0001e2000c101124 */
[----:B------:R-:W-:Y:S05]  /*34d0*/  @P5 BRA `(.L_x_96) ;  /* 0x00000000000c5947 */ /* 0x000fea0003800000 */
[----:B------:R-:W1:Y:S02]  /*34e0*/  LDG.E.U8 R164, desc[UR36][R2.64+0x38] ;  /* 0x0000382402a47981 */ /* 0x000e64000c1e1100 */
[----:B-1----:R-:W-:-:S05]  /*34f0*/  PRMT R11, R164, 0x8880, RZ ;  /* 0x00008880a40b7816 */ /* 0x002fca00000000ff */
[----:B------:R-:W-:-:S07]  /*3500*/  IMAD R10, R11, R152, RZ ;  /* 0x000000980b0a7224 */ /* 0x000fce00078e02ff */
.L_x_96:
[----:B------:R-:W-:Y:S05]  /*3510*/  BSYNC B1 ;  /* 0x0000000000017941 */ /* 0x000fea0003800000 */
.L_x_95:
[----:B-1----:R-:W-:Y:S01]  /*3520*/  @!P5 IMAD R11, R52, R153, R10 ;  /* 0x00000099340bd224 */ /* 0x002fe200078e020a */
[----:B------:R-:W-:Y:S04]  /*3530*/  BSSY B1, `(.L_x_97) ;  /* 0x0000006000017945 */ /* 0x000fe80003800000 */
[----:B------:R1:W-:Y:S01]  /*3540*/  @!P5 STG.E.U8 desc[UR36][R4.64+0x38], R11 ;  /* 0x0000380b0400d986 */ /* 0x0003e2000c101124 */
[----:B------:R-:W-:Y:S05]  /*3550*/  @P2 BRA `(.L_x_98) ;  /* 0x00000000000c2947 */ /* 0x000fea0003800000 */
[----:B------:R-:W1:Y:S02]  /*3560*/  LDG.E.U8 R164, desc[UR36][R2.64+0x39] ;  /* 0x0000392402a47981 */ /* 0x000e64000c1e1100 */
[----:B-1----:R-:W-:-:S05]  /*3570*/  PRMT R11, R164, 0x8880, RZ ;  /* 0x00008880a40b7816 */ /* 0x002fca00000000ff */
[----:B------:R-:W-:-:S07]  /*3580*/  IMAD R10, R11, R152, RZ ;  /* 0x000000980b0a7224 */ /* 0x000fce00078e02ff */
.L_x_98:
[----:B------:R-:W-:Y:S05]  /*3590*/  BSYNC B1 ;  /* 0x0000000000017941 */ /* 0x000fea0003800000 */
.L_x_97:
        /* <DEDUP_REMOVED lines=11> */
.L_x_100:
[----:B------:R-:W-:Y:S05]  /*3650*/  BSYNC B1 ;  /* 0x0000000000017941 */ /* 0x000fea0003800000 */
.L_x_99:
[----:B-1----:R-:W-:Y:S01]  /*3660*/  @!P4 IMAD R11, R54, R153, R10 ;  /* 0x00000099360bc224 */ /* 0x002fe200078e020a */
[----:B------:R-:W-:Y:S04]  /*3670*/  BSSY B1, `(.L_x_101) ;  /* 0x0000006000017945 */ /* 0x000fe80003800000 */
[----:B------:R1:W-:Y:S01]  /*3680*/  @!P4 STG.E.U8 desc[UR36][R6.64+0x38], R11 ;  /* 0x0000380b0600c986 */ /* 0x0003e2000c101124 */
[----:B------:R-:W-:Y:S05]  /*3690*/  @P3 BRA `(.L_x_102) ;  /* 0x00000000000c3947 */ /* 0x000fea0003800000 */
[----:B------:R-:W1:Y:S02]  /*36a0*/  LDG.E.U8 R164, desc[UR36][R8.64+0x39] ;  /* 0x0000392408a47981 */ /* 0x000e64000c1e1100 */
[----:B-1----:R-:W-:-:S05]  /*36b0*/  PRMT R11, R164, 0x8880, RZ ;  /* 0x00008880a40b7816 */ /* 0x002fca00000000ff */
[----:B------:R-:W-:-:S07]  /*36c0*/  IMAD R10, R11, R152, RZ ;  /* 0x000000980b0a7224 */ /* 0x000fce00078e02ff */
.L_x_102:
[----:B------:R-:W-:Y:S05]  /*36d0*/  BSYNC B1 ;  /* 0x0000000000017941 */ /* 0x000fea0003800000 */
.L_x_101:
[----:B------:R-:W-:Y:S01]  /*36e0*/  @!P3 IMAD R55, R55, R153, R10 ;  /* 0x000000993737b224 */ /* 0x000fe200078e020a */
[----:B------:R-:W-:Y:S04]  /*36f0*/  BSSY B1, `(.L_x_103) ;  /* 0x0000006000017945 */ /* 0x000fe80003800000 */
[----:B------:R0:W-:Y:S01]  /*3700*/  @!P3 STG.E.U8 desc[UR36][R6.64+0x39], R55 ;  /* 0x000039370600b986 */ /* 0x0001e2000c101124 */
[----:B------:R-:W-:Y:S05]  /*3710*/  @P5 BRA `(.L_x_104) ;  /* 0x00000000000c5947 */ /* 0x000fea0003800000 */
[----:B------:R-:W1:Y:S02]  /*3720*/  LDG.E.U8 R164, desc[UR36][R2.64+0x40] ;  /* 0x0000402402a47981 */ /* 0x000e64000c1e1100 */
[----:B-1----:R-:W-:-:S05]  /*3730*/  PRMT R11, R164, 0x8880, RZ ;  /* 0x00008880a40b7816 */ /* 0x002fca00000000ff */
[----:B------:R-:W-:-:S07]  /*3740*/  IMAD R10, R11, R152, RZ ;  /* 0x000000980b0a7224 */ /* 0x000fce00078e02ff */
.L_x_104:
[----:B------:R-:W-:Y:S05]  /*3750*/  BSYNC B1 ;  /* 0x0000000000017941 */ /* 0x000fea0003800000 */
.L_x_103:
[----:B-1----:R-:W-:Y:S01]  /*3760*/  @!P5 IMAD R11, R56, R153, R10 ;  /* 0x00000099380bd224 */ /* 0x002fe200078e020a */
[----:B------:R-:W-:Y:S04]  /*3770*/  BSSY B1, `(.L_x_105) ;  /* 0x0000006000017945 */ /* 0x000fe80003800000 */
[----:B------:R1:W-:Y:S01]  /*3780*/  @!P5 STG.E.U8 desc[UR36][R4.64+0x40], R11 ;  /* 0x0000400b0400d986 */ /* 0x0003e2000c101124 */
[----:B------:R-:W-:Y:S05]  /*3790*/  @P2 BRA `(.L_x_106) ;  /* 0x00000000000c2947 */ /* 0x000fea0003800000 */
[----:B------:R-:W1:Y:S02]  /*37a0*/  LDG.E.U8 R164, desc[UR36][R2.64+0x41] ;  /* 0x0000412402a47981 */ /* 0x000e64000c1e1100 */
[----:B-1----:R-:W-:-:S05]  /*37b0*/  PRMT R11, R164, 0x8880, RZ ;  /* 0x00008880a40b7816 */ /* 0x002fca00000000ff */
[----:B------:R-:W-:-:S07]  /*37c0*/  IMAD R10, R11, R152, RZ ;  /* 0x000000980b0a7224 */ /* 0x000fce00078e02ff */
.L_x_106:
[----:B------:R-:W-:Y:S05]  /*37d0*/  BSYNC B1 ;  /* 0x0000000000017941 */ /* 0x000fea0003800000 */
.L_x_105:
        /* <DEDUP_REMOVED lines=11> */
.L_x_108:
[----:B------:R-:W-:Y:S05]  /*3890*/  BSYNC B1 ;  /* 0x0000000000017941 */ /* 0x000fea0003800000 */
.L_x_107:
[----:B-1----:R-:W-:Y:S01]  /*38a0*/  @!P4 IMAD R11, R58, R153, R10 ;  /* 0x000000993a0bc224 */ /* 0x002fe200078e020a */
[----:B------:R-:W-:Y:S04]  /*38b0*/  BSSY B1, `(.L_x_109) ;  /* 0x0000006000017945 */ /* 0x000fe80003800000 */
[----:B------:R1:W-:Y:S01]  /*38c0*/  @!P4 STG.E.U8 desc[UR36][R6.64+0x40], R11 ;  /* 0x0000400b0600c986 */ /* 0x0003e2000c101124 */
[----:B------:R-:W-:Y:S05]  /*38d0*/  @P3 BRA `(.L_x_110) ;  /* 0x00000000000c3947 */ /* 0x000fea0003800000 */
[----:B------:R-:W1:Y:S02]  /*38e0*/  LDG.E.U8 R164, desc[UR36][R8.64+0x41] ;  /* 0x0000412408a47981 */ /* 0x000e64000c1e1100 */
[----:B-1----:R-:W-:-:S05]  /*38f0*/  PRMT R11, R164, 0x8880, RZ ;  /* 0x00008880a40b7816 */ /* 0x002fca00000000ff */
[----:B------:R-:W-:-:S07]  /*3900*/  IMAD R10, R11, R152, RZ ;  /* 0x000000980b0a7224 */ /* 0x000fce00078e02ff */
.L_x_110:
[----:B------:R-:W-:Y:S05]  /*3910*/  BSYNC B1 ;  /* 0x0000000000017941 */ /* 0x000fea0003800000 */
.L_x_109:
[----:B------:R-:W-:Y:S01]  /*3920*/  @!P3 IMAD R59, R59, R153, R10 ;  /* 0x000000993b3bb224 */ /* 0x000fe200078e020a */
[----:B------:R-:W-:Y:S04]  /*3930*/  BSSY B1, `(.L_x_111) ;  /* 0x0000006000017945 */ /* 0x000fe80003800000 */
[----:B------:R0:W-:Y:S01]  /*3940*/  @!P3 STG.E.U8 desc[UR36][R6.64+0x41], R59 ;  /* 0x0000413b0600b986 */ /* 0x0001e2000c101124 */
[----:B------:R-:W-:Y:S05]  /*3950*/  @P5 BRA `(.L_x_112) ;  /* 0x00000000000c5947 */ /* 0x000fea0003800000 */
[----:B------:R-:W1:Y:S02]  /*3960*/  LDG.E.U8 R164, desc[UR36][R2.64+0x48] ;  /* 0x0000482402a47981 */ /* 0x000e64000c1e1100 */
[----:B-1----:R-:W-:-:S05]  /*3970*/  PRMT R11, R164, 0x8880, RZ ;  /* 0x00008880a40b7816 */ /* 0x002fca00000000ff */
[----:B------:R-:W-:-:S07]  /*3980*/  IMAD R10, R11, R152, RZ ;  /* 0x000000980b0a7224 */ /* 0x000fce00078e02ff */
.L_x_112:
[----:B------:R-:W-:Y:S05]  /*3990*/  BSYNC B1 ;  /* 0x0000000000017941 */ /* 0x000fea0003800000 */
.L_x_111:
[----:B-1----:R-:W-:Y:S01]  /*39a0*/  @!P5 IMAD R11, R60, R153, R10 ;  /* 0x000000993c0bd224 */ /* 0x002fe200078e020a */
[----:B------:R-:W-:Y:S04]  /*39b0*/  BSSY B1, `(.L_x_113) ;  /* 0x0000006000017945 */ /* 0x000fe80003800000 */
[----:B------:R1:W-:Y:S01]  /*39c0*/  @!P5 STG.E.U8 desc[UR36][R4.64+0x48], R11 ;  /* 0x0000480b0400d986 */ /* 0x0003e2000c101124 */
[----:B------:R-:W-:Y:S05]  /*39d0*/  @P2 BRA `(.L_x_114) ;  /* 0x00000000000c2947 */ /* 0x000fea0003800000 */
[----:B------:R-:W1:Y:S02]  /*39e0*/  LDG.E.U8 R164, desc[UR36][R2.64+0x49] ;  /* 0x0000492402a47981 */ /* 0x000e64000c1e1100 */
[----:B-1----:R-:W-:-:S05]  /*39f0*/  PRMT R11, R164, 0x8880, RZ ;  /* 0x00008880a40b7816 */ /* 0x002fca00000000ff */
[----:B------:R-:W-:-:S07]  /*3a00*/  IMAD R10, R11, R152, RZ ;  /* 0x000000980b0a7224 */ /* 0x000fce00078e02ff */
.L_x_114:
[----:B------:R-:W-:Y:S05]  /*3a10*/  BSYNC B1 ;  /* 0x0000000000017941 */ /* 0x000fea0003800000 */
.L_x_113:
        /* <DEDUP_REMOVED lines=11> */
.L_x_116:
[----:B------:R-:W-:Y:S05]  /*3ad0*/  BSYNC B1 ;  /* 0x0000000000017941 */ /* 0x000fea0003800000 */
.L_x_115:
[----:B-1----:R-:W-:Y:S01]  /*3ae0*/  @!P4 IMAD R11, R62, R153, R10 ;  /* 0x000000993e0bc224 */ /* 0x002fe200078e020a */
[----:B------:R-:W-:Y:S04]  /*3af0*/  BSSY B1, `(.L_x_117) ;  /* 0x0000006000017945 */ /* 0x000fe80003800000 */
[----:B------:R1:W-:Y:S01]  /*3b00*/  @!P4 STG.E.U8 desc[UR36][R6.64+0x48], R11 ;  /* 0x0000480b0600c986 */ /* 0x0003e2000c101124 */
[----:B------:R-:W-:Y:S05]  /*3b10*/  @P3 BRA `(.L_x_118) ;  /* 0x00000000000c3947 */ /* 0x000fea0003800000 */
[----:B------:R-:W1:Y:S02]  /*3b20*/  LDG.E.U8 R164, desc[UR36][R8.64+0x49] ;  /* 0x0000492408a47981 */ /* 0x000e64000c1e1100 */
[----:B-1----:R-:W-:-:S05]  /*3b30*/  PRMT R11, R164, 0x8880, RZ ;  /* 0x00008880a40b7816 */ /* 0x002fca00000000ff */
[----:B------:R-:W-:-:S07]  /*3b40*/  IMAD R10, R11, R152, RZ ;  /* 0x000000980b0a7224 */ /* 0x000fce00078e02ff */
.L_x_118:
[----:B------:R-:W-:Y:S05]  /*3b50*/  BSYNC B1 ;  /* 0x0000000000017941 */ /* 0x000fea0003800000 */
.L_x_117:
[----:B------:R-:W-:Y:S01]  /*3b60*/  @!P3 IMAD R63, R63, R153, R10 ;  /* 0x000000993f3fb224 */ /* 0x000fe200078e020a */
[----:B------:R-:W-:Y:S04]  /*3b70*/  BSSY B1, `(.L_x_119) ;  /* 0x0000006000017945 */ /* 0x000fe80003800000 */
[----:B------:R0:W-:Y:S01]  /*3b80*/  @!P3 STG.E.U8 desc[UR36][R6.64+0x49], R63 ;  /* 0x0000493f0600b986 */ /* 0x0001e2000c101124 */
[----:B------:R-:W-:Y:S05]  /*3b90*/  @P5 BRA `(.L_x_120) ;  /* 0x00000000000c5947 */ /* 0x000fea0003800000 */
[----:B------:R-:W1:Y:S02]  /*3ba0*/  LDG.E.U8 R164, desc[UR36][R2.64+0x50] ;  /* 0x0000502402a47981 */ /* 0x000e64000c1e1100 */
[----:B-1----:R-:W-:-:S05]  /*3bb0*/  PRMT R11, R164, 0x8880, RZ ;  /* 0x00008880a40b7816 */ /* 0x002fca00000000ff */
[----:B------:R-:W-:-:S07]  /*3bc0*/  IMAD R10, R11, R152, RZ ;  /* 0x000000980b0a7224 */ /* 0x000fce00078e02ff */
.L_x_120:
[----:B------:R-:W-:Y:S05]  /*3bd0*/  BSYNC B1 ;  /* 0x0000000000017941 */ /* 0x000fea0003800000 */
.L_x_119:
[----:B-1----:R-:W-:Y:S01]  /*3be0*/  @!P5 IMAD R11, R64, R153, R10 ;  /* 0x00000099400bd224 */ /* 0x002fe200078e020a */
[----:B------:R-:W-:Y:S04]  /*3bf0*/  BSSY B1, `(.L_x_121) ;  /* 0x0000006000017945 */ /* 0x000fe80003800000 */
[----:B------:R1:W-:Y:S01]  /*3c00*/  @!P5 STG.E.U8 desc[UR36][R4.64+0x50], R11 ;  /* 0x0000500b0400d986 */ /* 0x0003e2000c101124 */
[----:B------:R-:W-:Y:S05]  /*3c10*/  @P2 BRA `(.L_x_122) ;  /* 0x00000000000c2947 */ /* 0x000fea0003800000 */
[----:B------:R-:W1:Y:S02]  /*3c20*/  LDG.E.U8 R164, desc[UR36][R2.64+0x51] ;  /* 0x0000512402a47981 */ /* 0x000e64000c1e1100 */
[----:B-1----:R-:W-:-:S05]  /*3c30*/  PRMT R11, R164, 0x8880, RZ ;  /* 0x00008880a40b7816 */ /* 0x002fca00000000ff */
[----:B------:R-:W-:-:S07]  /*3c40*/  IMAD R10, R11, R152, RZ ;  /* 0x000000980b0a7224 */ /* 0x000fce00078e02ff */
.L_x_122:
[----:B------:R-:W-:Y:S05]  /*3c50*/  BSYNC B1 ;  /* 0x0000000000017941 */ /* 0x000fea0003800000 */
.L_x_121:
        /* <DEDUP_REMOVED lines=11> */
.L_x_124:
[----:B------:R-:W-:Y:S05]  /*3d10*/  BSYNC B1 ;  /* 0x0000000000017941 */ /* 0x000fea0003800000 */
.L_x_123:
[----:B-1----:R-:W-:Y:S01]  /*3d20*/  @!P4 IMAD R11, R66, R153, R10 ;  /* 0x00000099420bc224 */ /* 0x002fe200078e020a */
[----:B------:R-:W-:Y:S04]  /*3d30*/  BSSY B1, `(.L_x_125) ;  /* 0x0000006000017945 */ /* 0x000fe80003800000 */
[----:B------:R1:W-:Y:S01]  /*3d40*/  @!P4 STG.E.U8 desc[UR36][R6.64+0x50], R11 ;  /* 0x0000500b0600c986 */ /* 0x0003e2000c101124 */
[----:B------:R-:W-:Y:S05]  /*3d50*/  @P3 BRA `(.L_x_126) ;  /* 0x00000000000c3947 */ /* 0x000fea0003800000 */
[----:B------:R-:W1:Y:S02]  /*3d60*/  LDG.E.U8 R164, desc[UR36][R8.64+0x51] ;  /* 0x0000512408a47981 */ /* 0x000e64000c1e1100 */
[----:B-1----:R-:W-:-:S05]  /*3d70*/  PRMT R11, R164, 0x8880, RZ ;  /* 0x00008880a40b7816 */ /* 0x002fca00000000ff */
[----:B------:R-:W-:-:S07]  /*3d80*/  IMAD R10, R11, R152, RZ ;  /* 0x000000980b0a7224 */ /* 0x000fce00078e02ff */
.L_x_126:
[----:B------:R-:W-:Y:S05]  /*3d90*/  BSYNC B1 ;  /* 0x0000000000017941 */ /* 0x000fea0003800000 */
.L_x_125:
[----:B------:R-:W-:Y:S01]  /*3da0*/  @!P3 IMAD R67, R67, R153, R10 ;  /* 0x000000994343b224 */ /* 0x000fe200078e020a */
[----:B------:R-:W-:Y:S04]  /*3db0*/  BSSY B1, `(.L_x_127) ;  /* 0x0000006000017945 */ /* 0x000fe80003800000 */
[----:B------:R0:W-:Y:S01]  /*3dc0*/  @!P3 STG.E.U8 desc[UR36][R6.64+0x51], R67 ;  /* 0x000051430600b986 */ /* 0x0001e2000c101124 */
[----:B------:R-:W-:Y:S05]  /*3dd0*/  @P5 BRA `(.L_x_128) ;  /* 0x00000000000c5947 */ /* 0x000fea0003800000 */
[----:B------:R-:W1:Y:S02]  /*3de0*/  LDG.E.U8 R164, desc[UR36][R2.64+0x58] ;  /* 0x0000582402a47981 */ /* 0x000e64000c1e1100 */
[----:B-1----:R-:W-:-:S05]  /*3df0*/  PRMT R11, R164, 0x8880, RZ ;  /* 0x00008880a40b7816 */ /* 0x002fca00000000ff */
[----:B------:R-:W-:-:S07]  /*3e00*/  IMAD R10, R11, R152, RZ ;  /* 0x000000980b0a7224 */ /* 0x000fce00078e02ff */
.L_x_128:
[----:B------:R-:W-:Y:S05]  /*3e10*/  BSYNC B1 ;  /* 0x0000000000017941 */ /* 0x000fea0003800000 */
.L_x_127:
[----:B-1----:R-:W-:Y:S01]  /*3e20*/  @!P5 IMAD R11, R68, R153, R10 ;  /* 0x00000099440bd224 */ /* 0x002fe200078e020a */
[----:B------:R-:W-:Y:S04]  /*3e30*/  BSSY B1, `(.L_x_129) ;  /* 0x0000006000017945 */ /* 0x000fe80003800000 */
[----:B------:R1:W-:Y:S01]  /*3e40*/  @!P5 STG.E.U8 desc[UR36][R4.64+0x58], R11 ;  /* 0x0000580b0400d986 */ /* 0x0003e2000c101124 */
[----:B------:R-:W-:Y:S05]  /*3e50*/  @P2 BRA `(.L_x_130) ;  /* 0x00000000000c2947 */ /* 0x000fea0003800000 */
[----:B------:R-:W1:Y:S02]  /*3e60*/  LDG.E.U8 R164, desc[UR36][R2.64+0x59] ;  /* 0x0000592402a47981 */ /* 0x000e64000c1e1100 */
[----:B-1----:R-:W-:-:S05]  /*3e70*/  PRMT R11, R164, 0x8880, RZ ;  /* 0x00008880a40b7816 */ /* 0x002fca00000000ff */
[----:B------:R-:W-:-:S07]  /*3e80*/  IMAD R10, R11, R152, RZ ;  /* 0x000000980b0a7224 */ /* 0x000fce00078e02ff */
.L_x_130:
[----:B------:R-:W-:Y:S05]  /*3e90*/  BSYNC B1 ;  /* 0x0000000000017941 */ /* 0x000fea0003800000 */
.L_x_129:
        /* <DEDUP_REMOVED lines=11> */
.L_x_132:
[----:B------:R-:W-:Y:S05]  /*3f50*/  BSYNC B1 ;  /* 0x0000000000017941 */ /* 0x000fea0003800000 */
.L_x_131:
[----:B-1----:R-:W-:Y:S01]  /*3f60*/  @!P4 IMAD R11, R70, R153, R10 ;  /* 0x00000099460bc224 */ /* 0x002fe200078e020a */
[----:B------:R-:W-:Y:S04]  /*3f70*/  BSSY B1, `(.L_x_133) ;  /* 0x0000006000017945 */ /* 0x000fe80003800000 */
[----:B------:R1:W-:Y:S01]  /*3f80*/  @!P4 STG.E.U8 desc[UR36][R6.64+0x58], R11 ;  /* 0x0000580b0600c986 */ /* 0x0003e2000c101124 */
[----:B------:R-:W-:Y:S05]  /*3f90*/  @P3 BRA `(.L_x_134) ;  /* 0x00000000000c3947 */ /* 0x000fea0003800000 */
[----:B------:R-:W1:Y:S02]  /*3fa0*/  LDG.E.U8 R164, desc[UR36][R8.64+0x59] ;  /* 0x0000592408a47981 */ /* 0x000e64000c1e1100 */
[----:B-1----:R-:W-:-:S05]  /*3fb0*/  PRMT R11, R164, 0x8880, RZ ;  /* 0x00008880a40b7816 */ /* 0x002fca00000000ff */
[----:B------:R-:W-:-:S07]  /*3fc0*/  IMAD R10, R11, R152, RZ ;  /* 0x000000980b0a7224 */ /* 0x000fce00078e02ff */
.L_x_134:
[----:B------:R-:W-:Y:S05]  /*3fd0*/  BSYNC B1 ;  /* 0x0000000000017941 */ /* 0x000fea0003800000 */
.L_x_133:
[----:B------:R-:W-:Y:S01]  /*3fe0*/  @!P3 IMAD R71, R71, R153, R10 ;  /* 0x000000994747b224 */ /* 0x000fe200078e020a */
[----:B------:R-:W-:Y:S04]  /*3ff0*/  BSSY B1, `(.L_x_135) ;  /* 0x0000006000017945 */ /* 0x000fe80003800000 */
[----:B------:R0:W-:Y:S01]  /*4000*/  @!P3 STG.E.U8 desc[UR36][R6.64+0x59], R71 ;  /* 0x000059470600b986 */ /* 0x0001e2000c101124 */
[----:B------:R-:W-:Y:S05]  /*4010*/  @P5 BRA `(.L_x_136) ;  /* 0x00000000000c5947 */ /* 0x000fea0003800000 */
[----:B------:R-:W1:Y:S02]  /*4020*/  LDG.E.U8 R164, desc[UR36][R2.64+0x60] ;  /* 0x0000602402a47981 */ /* 0x000e64000c1e1100 */
[----:B-1----:R-:W-:-:S05]  /*4030*/  PRMT R11, R164, 0x8880, RZ ;  /* 0x00008880a40b7816 */ /* 0x002fca00000000ff */
[----:B------:R-:W-:-:S07]  /*4040*/  IMAD R10, R11, R152, RZ ;  /* 0x000000980b0a7224 */ /* 0x000fce00078e02ff */
.L_x_136:
[----:B------:R-:W-:Y:S05]  /*4050*/  BSYNC B1 ;  /* 0x0000000000017941 */ /* 0x000fea0003800000 */
.L_x_135:
[----:B-1----:R-:W-:Y:S01]  /*4060*/  @!P5 IMAD R11, R72, R153, R10 ;  /* 0x00000099480bd224 */ /* 0x002fe200078e020a */
[----:B------:R-:W-:Y:S04]  /*4070*/  BSSY B1, `(.L_x_137) ;  /* 0x0000006000017945 */ /* 0x000fe80003800000 */
[----:B------:R1:W-:Y:S01]  /*4080*/  @!P5 STG.E.U8 desc[UR36][R4.64+0x60], R11 ;  /* 0x0000600b0400d986 */ /* 0x0003e2000c101124 */
[----:B------:R-:W-:Y:S05]  /*4090*/  @P2 BRA `(.L_x_138) ;  /* 0x00000000000c2947 */ /* 0x000fea0003800000 */
[----:B------:R-:W1:Y:S02]  /*40a0*/  LDG.E.U8 R164, desc[UR36][R2.64+0x61] ;  /* 0x0000612402a47981 */ /* 0x000e64000c1e1100 */
[----:B-1----:R-:W-:-:S05]  /*40b0*/  PRMT R11, R164, 0x8880, RZ ;  /* 0x00008880a40b7816 */ /* 0x002fca00000000ff */
[----:B------:R-:W-:-:S07]  /*40c0*/  IMAD R10, R11, R152, RZ ;  /* 0x000000980b0a7224 */ /* 0x000fce00078e02ff */
.L_x_138:
[----:B------:R-:W-:Y:S05]  /*40d0*/  BSYNC B1 ;  /* 0x0000000000017941 */ /* 0x000fea0003800000 */
.L_x_137:
        /* <DEDUP_REMOVED lines=11> */
.L_x_140:
[----:B------:R-:W-:Y:S05]  /*4190*/  BSYNC B1 ;  /* 0x0000000000017941 */ /* 0x000fea0003800000 */
.L_x_139:
[----:B-1----:R-:W-:Y:S01]  /*41a0*/  @!P4 IMAD R11, R74, R153, R10 ;  /* 0x000000994a0bc224 */ /* 0x002fe200078e020a */
[----:B------:R-:W-:Y:S04]  /*41b0*/  BSSY B1, `(.L_x_141) ;  /* 0x0000006000017945 */ /* 0x000fe80003800000 */
[----:B------:R1:W-:Y:S01]  /*41c0*/  @!P4 STG.E.U8 desc[UR36][R6.64+0x60], R11 ;  /* 0x0000600b0600c986 */ /* 0x0003e2000c101124 */
[----:B------:R-:W-:Y:S05]  /*41d0*/  @P3 BRA `(.L_x_142) ;  /* 0x00000000000c3947 */ /* 0x000fea0003800000 */
[----:B------:R-:W1:Y:S02]  /*41e0*/  LDG.E.U8 R164, desc[UR36][R8.64+0x61] ;  /* 0x0000612408a47981 */ /* 0x000e64000c1e1100 */
[----:B-1----:R-:W-:-:S05]  /*41f0*/  PRMT R11, R164, 0x8880, RZ ;  /* 0x00008880a40b7816 */ /* 0x002fca00000000ff */
[----:B------:R-:W-:-:S07]  /*4200*/  IMAD R10, R11, R152, RZ ;  /* 0x000000980b0a7224 */ /* 0x000fce00078e02ff */
.L_x_142:
[----:B------:R-:W-:Y:S05]  /*4210*/  BSYNC B1 ;  /* 0x0000000000017941 */ /* 0x000fea0003800000 */
.L_x_141:
[----:B------:R-:W-:Y:S01]  /*4220*/  @!P3 IMAD R75, R75, R153, R10 ;  /* 0x000000994b4bb224 */ /* 0x000fe200078e020a */
[----:B------:R-:W-:Y:S04]  /*4230*/  BSSY B1, `(.L_x_143) ;  /* 0x0000006000017945 */ /* 0x000fe80003800000 */
[----:B------:R0:W-:Y:S01]  /*4240*/  @!P3 STG.E.U8 desc[UR36][R6.64+0x61], R75 ;  /* 0x0000614b0600b986 */ /* 0x0001e2000c101124 */
[----:B------:R-:W-:Y:S05]  /*4250*/  @P5 BRA `(.L_x_144) ;  /* 0x00000000000c5947 */ /* 0x000fea0003800000 */
[----:B------:R-:W1:Y:S02]  /*4260*/  LDG.E.U8 R164, desc[UR36][R2.64+0x68] ;  /* 0x0000682402a47981 */ /* 0x000e64000c1e1100 */
[----:B-1----:R-:W-:-:S05]  /*4270*/  PRMT R11, R164, 0x8880, RZ ;  /* 0x00008880a40b7816 */ /* 0x002fca00000000ff */
[----:B------:R-:W-:-:S07]  /*4280*/  IMAD R10, R11, R152, RZ ;  /* 0x000000980b0a7224 */ /* 0x000fce00078e02ff */
.L_x_144:
[----:B------:R-:W-:Y:S05]  /*4290*/  BSYNC B1 ;  /* 0x0000000000017941 */ /* 0x000fea0003800000 */
.L_x_143:
[----:B-1----:R-:W-:Y:S01]  /*42a0*/  @!P5 IMAD R11, R76, R153, R10 ;  /* 0x000000994c0bd224 */ /* 0x002fe200078e020a */
[----:B------:R-:W-:Y:S04]  /*42b0*/  BSSY B1, `(.L_x_145) ;  /* 0x0000006000017945 */ /* 0x000fe80003800000 */
[----:B------:R1:W-:Y:S01]  /*42c0*/  @!P5 STG.E.U8 desc[UR36][R4.64+0x68], R11 ;  /* 0x0000680b0400d986 */ /* 0x0003e2000c101124 */
[----:B------:R-:W-:Y:S05]  /*42d0*/  @P2 BRA `(.L_x_146) ;  /* 0x00000000000c2947 */ /* 0x000fea0003800000 */
[----:B------:R-:W1:Y:S02]  /*42e0*/  LDG.E.U8 R164, desc[UR36][R2.64+0x69] ;  /* 0x0000692402a47981 */ /* 0x000e64000c1e1100 */
[----:B-1----:R-:W-:-:S05]  /*42f0*/  PRMT R11, R164, 0x8880, RZ ;  /* 0x00008880a40b7816 */ /* 0x002fca00000000ff */
[----:B------:R-:W-:-:S07]  /*4300*/  IMAD R10, R11, R152, RZ ;  /* 0x000000980b0a7224 */ /* 0x000fce00078e02ff */
.L_x_146:
[----:B------:R-:W-:Y:S05]  /*4310*/  BSYNC B1 ;  /* 0x0000000000017941 */ /* 0x000fea0003800000 */
.L_x_145:
        /* <DEDUP_REMOVED lines=11> */
.L_x_148:
[----:B------:R-:W-:Y:S05]  /*43d0*/  BSYNC B1 ;  /* 0x0000000000017941 */ /* 0x000fea0003800000 */
.L_x_147:
[----:B-1----:R-:W-:Y:S01]  /*43e0*/  @!P4 IMAD R11, R78, R153, R10 ;  /* 0x000000994e0bc224 */ /* 0x002fe200078e020a */
[----:B------:R-:W-:Y:S04]  /*43f0*/  BSSY B1, `(.L_x_149) ;  /* 0x0000006000017945 */ /* 0x000fe80003800000 */
[----:B------:R1:W-:Y:S01]  /*4400*/  @!P4 STG.E.U8 desc[UR36][R6.64+0x68], R11 ;  /* 0x0000680b0600c986 */ /* 0x0003e2000c101124 */
[----:B------:R-:W-:Y:S05]  /*4410*/  @P3 BRA `(.L_x_150) ;  /* 0x00000000000c3947 */ /* 0x000fea0003800000 */
[----:B------:R-:W1:Y:S02]  /*4420*/  LDG.E.U8 R164, desc[UR36][R8.64+0x69] ;  /* 0x0000692408a47981 */ /* 0x000e64000c1e1100 */
[----:B-1----:R-:W-:-:S05]  /*4430*/  PRMT R11, R164, 0x8880, RZ ;  /* 0x00008880a40b7816 */ /* 0x002fca00000000ff */
[----:B------:R-:W-:-:S07]  /*4440*/  IMAD R10, R11, R152, RZ ;  /* 0x000000980b0a7224 */ /* 0x000fce00078e02ff */
.L_x_150:
[----:B------:R-:W-:Y:S05]  /*4450*/  BSYNC B1 ;  /* 0x0000000000017941 */ /* 0x000fea0003800000 */
.L_x_149:
[----:B------:R-:W-:Y:S01]  /*4460*/  @!P3 IMAD R79, R79, R153, R10 ;  /* 0x000000994f4fb224 */ /* 0x000fe200078e020a */
[----:B------:R-:W-:Y:S04]  /*4470*/  BSSY B1, `(.L_x_151) ;  /* 0x0000006000017945 */ /* 0x000fe80003800000 */
[----:B------:R0:W-:Y:S01]  /*4480*/  @!P3 STG.E.U8 desc[UR36][R6.64+0x69], R79 ;  /* 0x0000694f0600b986 */ /* 0x0001e2000c101124 */
[----:B------:R-:W-:Y:S05]  /*4490*/  @P5 BRA `(.L_x_152) ;  /* 0x00000000000c5947 */ /* 0x000fea0003800000 */
[----:B------:R-:W1:Y:S02]  /*44a0*/  LDG.E.U8 R164, desc[UR36][R2.64+0x70] ;  /* 0x0000702402a47981 */ /* 0x000e64000c1e1100 */
[----:B-1----:R-:W-:-:S05]  /*44b0*/  PRMT R11, R164, 0x8880, RZ ;  /* 0x00008880a40b7816 */ /* 0x002fca00000000ff */
[----:B------:R-:W-:-:S07]  /*44c0*/  IMAD R10, R11, R152, RZ ;  /* 0x000000980b0a7224 */ /* 0x000fce00078e02ff */
.L_x_152:
[----:B------:R-:W-:Y:S05]  /*44d0*/  BSYNC B1 ;  /* 0x0000000000017941 */ /* 0x000fea0003800000 */
.L_x_151:
[----:B-1----:R-:W-:Y:S01]  /*44e0*/  @!P5 IMAD R11, R80, R153, R10 ;  /* 0x00000099500bd224 */ /* 0x002fe200078e020a */
[----:B------:R-:W-:Y:S04]  /*44f0*/  BSSY B1, `(.L_x_153) ;  /* 0x0000006000017945 */ /* 0x000fe80003800000 */
[----:B------:R1:W-:Y:S01]  /*4500*/  @!P5 STG.E.U8 desc[UR36][R4.64+0x70], R11 ;  /* 0x0000700b0400d986 */ /* 0x0003e2000c101124 */
[----:B------:R-:W-:Y:S05]  /*4510*/  @P2 BRA `(.L_x_154) ;  /* 0x00000000000c2947 */ /* 0x000fea0003800000 */
[----:B------:R-:W1:Y:S02]  /*4520*/  LDG.E.U8 R164, desc[UR36][R2.64+0x71] ;  /* 0x0000712402a47981 */ /* 0x000e64000c1e1100 */
[----:B-1----:R-:W-:-:S05]  /*4530*/  PRMT R11, R164, 0x8880, RZ ;  /* 0x00008880a40b7816 */ /* 0x002fca00000000ff */
[----:B------:R-:W-:-:S07]  /*4540*/  IMAD R10, R11, R152, RZ ;  /* 0x000000980b0a7224 */ /* 0x000fce00078e02ff */
.L_x_154:
[----:B------:R-:W-:Y:S05]  /*4550*/  BSYNC B1 ;  /* 0x0000000000017941 */ /* 0x000fea0003800000 */
.L_x_153:
        /* <DEDUP_REMOVED lines=11> */
.L_x_156:
[----:B------:R-:W-:Y:S05]  /*4610*/  BSYNC B1 ;  /* 0x0000000000017941 */ /* 0x000fea0003800000 */
.L_x_155:
[----:B-1----:R-:W-:Y:S01]  /*4620*/  @!P4 IMAD R11, R82, R153, R10 ;  /* 0x00000099520bc224 */ /* 0x002fe200078e020a */
[----:B------:R-:W-:Y:S04]  /*4630*/  BSSY B1, `(.L_x_157) ;  /* 0x0000006000017945 */ /* 0x000fe80003800000 */
[----:B------:R1:W-:Y:S01]  /*4640*/  @!P4 STG.E.U8 desc[UR36][R6.64+0x70], R11 ;  /* 0x0000700b0600c986 */ /* 0x0003e2000c101124 */
[----:B------:R-:W-:Y:S05]  /*4650*/  @P3 BRA `(.L_x_158) ;  /* 0x00000000000c3947 */ /* 0x000fea0003800000 */
[----:B------:R-:W1:Y:S02]  /*4660*/  LDG.E.U8 R164, desc[UR36][R8.64+0x71] ;  /* 0x0000712408a47981 */ /* 0x000e64000c1e1100 */
[----:B-1----:R-:W-:-:S05]  /*4670*/  PRMT R11, R164, 0x8880, RZ ;  /* 0x00008880a40b7816 */ /* 0x002fca00000000ff */
[----:B------:R-:W-:-:S07]  /*4680*/  IMAD R10, R11, R152, RZ ;  /* 0x000000980b0a7224 */ /* 0x000fce00078e02ff */
.L_x_158:
[----:B------:R-:W-:Y:S05]  /*4690*/  BSYNC B1 ;  /* 0x0000000000017941 */ /* 0x000fea0003800000 */
.L_x_157:
[----:B------:R-:W-:Y:S01]  /*46a0*/  @!P3 IMAD R83, R83, R153, R10 ;  /* 0x000000995353b224 */ /* 0x000fe200078e020a */
[----:B------:R-:W-:Y:S04]  /*46b0*/  BSSY B1, `(.L_x_159) ;  /* 0x0000006000017945 */ /* 0x000fe80003800000 */
[----:B------:R0:W-:Y:S01]  /*46c0*/  @!P3 STG.E.U8 desc[UR36][R6.64+0x71], R83 ;  /* 0x000071530600b986 */ /* 0x0001e2000c101124 */
[----:B------:R-:W-:Y:S05]  /*46d0*/  @P5 BRA `(.L_x_160) ;  /* 0x00000000000c5947 */ /* 0x000fea0003800000 */
[----:B------:R-:W1:Y:S02]  /*46e0*/  LDG.E.U8 R164, desc[UR36][R2.64+0x78] ;  /* 0x0000782402a47981 */ /* 0x000e64000c1e1100 */
[----:B-1----:R-:W-:-:S05]  /*46f0*/  PRMT R11, R164, 0x8880, RZ ;  /* 0x00008880a40b7816 */ /* 0x002fca00000000ff */
[----:B------:R-:W-:-:S07]  /*4700*/  IMAD R10, R11, R152, RZ ;  /* 0x000000980b0a7224 */ /* 0x000fce00078e02ff */
.L_x_160:
[----:B------:R-:W-:Y:S05]  /*4710*/  BSYNC B1 ;  /* 0x0000000000017941 */ /* 0x000fea0003800000 */
.L_x_159:
[----:B-1----:R-:W-:Y:S01]  /*4720*/  @!P5 IMAD R11, R84, R153, R10 ;  /* 0x00000099540bd224 */ /* 0x002fe200078e020a */
[----:B------:R-:W-:Y:S04]  /*4730*/  BSSY B1, `(.L_x_161) ;  /* 0x0000006000017945 */ /* 0x000fe80003800000 */
[----:B------:R1:W-:Y:S01]  /*4740*/  @!P5 STG.E.U8 desc[UR36][R4.64+0x78], R11 ;  /* 0x0000780b0400d986 */ /* 0x0003e2000c101124 */
[----:B------:R-:W-:Y:S05]  /*4750*/  @P2 BRA `(.L_x_162) ;  /* 0x00000000000c2947 */ /* 0x000fea0003800000 */
[----:B------:R-:W1:Y:S02]  /*4760*/  LDG.E.U8 R164, desc[UR36][R2.64+0x79] ;  /* 0x0000792402a47981 */ /* 0x000e64000c1e1100 */
[----:B-1----:R-:W-:-:S05]  /*4770*/  PRMT R11, R164, 0x8880, RZ ;  /* 0x00008880a40b7816 */ /* 0x002fca00000000ff */
[----:B------:R-:W-:-:S07]  /*4780*/  IMAD R10, R11, R152, RZ ;  /* 0x000000980b0a7224 */ /* 0x000fce00078e02ff */
.L_x_162:
[----:B------:R-:W-:Y:S05]  /*4790*/  BSYNC B1 ;  /* 0x0000000000017941 */ /* 0x000fea0003800000 */
.L_x_161:
        /* <DEDUP_REMOVED lines=11> */
.L_x_164:
[----:B------:R-:W-:Y:S05]  /*4850*/  BSYNC B1 ;  /* 0x0000000000017941 */ /* 0x000fea0003800000 */
.L_x_163:
[----:B-1----:R-:W-:Y:S01]  /*4860*/  @!P4 IMAD R11, R86, R153, R10 ;  /* 0x00000099560bc224 */ /* 0x002fe200078e020a */
[----:B------:R-:W-:Y:S04]  /*4870*/  BSSY B1, `(.L_x_165) ;  /* 0x0000006000017945 */ /* 0x000fe80003800000 */
[----:B------:R1:W-:Y:S01]  /*4880*/  @!P4 STG.E.U8 desc[UR36][R6.64+0x78], R11 ;  /* 0x0000780b0600c986 */ /* 0x0003e2000c101124 */
[----:B------:R-:W-:Y:S05]  /*4890*/  @P3 BRA `(.L_x_166) ;  /* 0x00000000000c3947 */ /* 0x000fea0003800000 */
[----:B------:R-:W1:Y:S02]  /*48a0*/  LDG.E.U8 R164, desc[UR36][R8.64+0x79] ;  /* 0x0000792408a47981 */ /* 0x000e64000c1e1100 */
[----:B-1----:R-:W-:-:S05]  /*48b0*/  PRMT R11, R164, 0x8880, RZ ;  /* 0x00008880a40b7816 */ /* 0x002fca00000000ff */
[----:B------:R-:W-:-:S07]  /*48c0*/  IMAD R10, R11, R152, RZ ;  /* 0x000000980b0a7224 */ /* 0x000fce00078e02ff */
.L_x_166:
[----:B------:R-:W-:Y:S05]  /*48d0*/  BSYNC B1 ;  /* 0x0000000000017941 */ /* 0x000fea0003800000 */
.L_x_165:
[----:B------:R-:W-:Y:S01]  /*48e0*/  @!P3 IMAD R87, R87, R153, R10 ;  /* 0x000000995757b224 */ /* 0x000fe200078e020a */
[----:B------:R-:W-:Y:S04]  /*48f0*/  BSSY B1, `(.L_x_167) ;  /* 0x0000006000017945 */ /* 0x000fe80003800000 */
[----:B------:R0:W-:Y:S01]  /*4900*/  @!P3 STG.E.U8 desc[UR36][R6.64+0x79], R87 ;  /* 0x000079570600b986 */ /* 0x0001e2000c101124 */
[----:B------:R-:W-:Y:S05]  /*4910*/  @P5 BRA `(.L_x_168) ;  /* 0x00000000000c5947 */ /* 0x000fea0003800000 */
[----:B------:R-:W1:Y:S02]  /*4920*/  LDG.E.U8 R164, desc[UR36][R2.64+0x80] ;  /* 0x0000802402a47981 */ /* 0x000e64000c1e1100 */
[----:B-1----:R-:W-:-:S05]  /*4930*/  PRMT R11, R164, 0x8880, RZ ;  /* 0x00008880a40b7816 */ /* 0x002fca00000000ff */
[----:B------:R-:W-:-:S07]  /*4940*/  IMAD R10, R11, R152, RZ ;  /* 0x000000980b0a7224 */ /* 0x000fce00078e02ff */
.L_x_168:
[----:B------:R-:W-:Y:S05]  /*4950*/  BSYNC B1 ;  /* 0x0000000000017941 */ /* 0x000fea0003800000 */
.L_x_167:
[----:B-1----:R-:W-:Y:S01]  /*4960*/  @!P5 IMAD R11, R88, R153, R10 ;  /* 0x00000099580bd224 */ /* 0x002fe200078e020a */
[----:B------:R-:W-:Y:S04]  /*4970*/  BSSY B1, `(.L_x_169) ;  /* 0x0000006000017945 */ /* 0x000fe80003800000 */
[----:B------:R1:W-:Y:S01]  /*4980*/  @!P5 STG.E.U8 desc[UR36][R4.64+0x80], R11 ;  /* 0x0000800b0400d986 */ /* 0x0003e2000c101124 */
[----:B------:R-:W-:Y:S05]  /*4990*/  @P2 BRA `(.L_x_170) ;  /* 0x00000000000c2947 */ /* 0x000fea0003800000 */
[----:B------:R-:W1:Y:S02]  /*49a0*/  LDG.E.U8 R164, desc[UR36][R2.64+0x81] ;  /* 0x0000812402a47981 */ /* 0x000e64000c1e1100 */
[----:B-1----:R-:W-:-:S05]  /*49b0*/  PRMT R11, R164, 0x8880, RZ ;  /* 0x00008880a40b7816 */ /* 0x002fca00000000ff */
[----:B------:R-:W-:-:S07]  /*49c0*/  IMAD R10, R11, R152, RZ ;  /* 0x000000980b0a7224 */ /* 0x000fce00078e02ff */
.L_x_170:
[----:B------:R-:W-:Y:S05]  /*49d0*/  BSYNC B1 ;  /* 0x0000000000017941 */ /* 0x000fea0003800000 */
.L_x_169:
        /* <DEDUP_REMOVED lines=11> */
.L_x_172:
[----:B------:R-:W-:Y:S05]  /*4a90*/  BSYNC B1 ;  /* 0x0000000000017941 */ /* 0x000fea0003800000 */
.L_x_171:
[----:B-1----:R-:W-:Y:S01]  /*4aa0*/  @!P4 IMAD R11, R90, R153, R10 ;  /* 0x000000995a0bc224 */ /* 0x002fe200078e020a */
[----:B------:R-:W-:Y:S04]  /*4ab0*/  BSSY B1, `(.L_x_173) ;  /* 0x0000006000017945 */ /* 0x000fe80003800000 */
[----:B------:R1:W-:Y:S01]  /*4ac0*/  @!P4 STG.E.U8 desc[UR36][R6.64+0x80], R11 ;  /* 0x0000800b0600c986 */ /* 0x0003e2000c101124 */
[----:B------:R-:W-:Y:S05]  /*4ad0*/  @P3 BRA `(.L_x_174) ;  /* 0x00000000000c3947 */ /* 0x000fea0003800000 */
[----:B------:R-:W1:Y:S02]  /*4ae0*/  LDG.E.U8 R164, desc[UR36][R8.64+0x81] ;  /* 0x0000812408a47981 */ /* 0x000e64000c1e1100 */
[----:B-1----:R-:W-:-:S05]  /*4af0*/  PRMT R11, R164, 0x8880, RZ ;  /* 0x00008880a40b7816 */ /* 0x002fca00000000ff */
[----:B------:R-:W-:-:S07]  /*4b00*/  IMAD R10, R11, R152, RZ ;  /* 0x000000980b0a7224 */ /* 0x000fce00078e02ff */
.L_x_174:
[----:B------:R-:W-:Y:S05]  /*4b10*/  BSYNC B1 ;  /* 0x0000000000017941 */ /* 0x000fea0003800000 */
.L_x_173:
[----:B------:R-:W-:Y:S01]  /*4b20*/  @!P3 IMAD R91, R91, R153, R10 ;  /* 0x000000995b5bb224 */ /* 0x000fe200078e020a */
[----:B------:R-:W-:Y:S04]  /*4b30*/  BSSY B1, `(.L_x_175) ;  /* 0x0000006000017945 */ /* 0x000fe80003800000 */
[----:B------:R0:W-:Y:S01]  /*4b40*/  @!P3 STG.E.U8 desc[UR36][R6.64+0x81], R91 ;  /* 0x0000815b0600b986 */ /* 0x0001e2000c101124 */
[----:B------:R-:W-:Y:S05]  /*4b50*/  @P5 BRA `(.L_x_176) ;  /* 0x00000000000c5947 */ /* 0x000fea0003800000 */
[----:B------:R-:W1:Y:S02]  /*4b60*/  LDG.E.U8 R164, desc[UR36][R2.64+0x88] ;  /* 0x0000882402a47981 */ /* 0x000e64000c1e1100 */
[----:B-1----:R-:W-:-:S05]  /*4b70*/  PRMT R11, R164, 0x8880, RZ ;  /* 0x00008880a40b7816 */ /* 0x002fca00000000ff */
[----:B------:R-:W-:-:S07]  /*4b80*/  IMAD R10, R11, R152, RZ ;  /* 0x000000980b0a7224 */ /* 0x000fce00078e02ff */
.L_x_176:
[----:B------:R-:W-:Y:S05]  /*4b90*/  BSYNC B1 ;  /* 0x0000000000017941 */ /* 0x000fea0003800000 */
.L_x_175:
[----:B-1----:R-:W-:Y:S01]  /*4ba0*/  @!P5 IMAD R11, R92, R153, R10 ;  /* 0x000000995c0bd224 */ /* 0x002fe200078e020a */
[----:B------:R-:W-:Y:S04]  /*4bb0*/  BSSY B1, `(.L_x_177) ;  /* 0x0000006000017945 */ /* 0x000fe80003800000 */
[----:B------:R1:W-:Y:S01]  /*4bc0*/  @!P5 STG.E.U8 desc[UR36][R4.64+0x88], R11 ;  /* 0x0000880b0400d986 */ /* 0x0003e2000c101124 */
[----:B------:R-:W-:Y:S05]  /*4bd0*/  @P2 BRA `(.L_x_178) ;  /* 0x00000000000c2947 */ /* 0x000fea0003800000 */
[----:B------:R-:W1:Y:S02]  /*4be0*/  LDG.E.U8 R164, desc[UR36][R2.64+0x89] ;  /* 0x0000892402a47981 */ /* 0x000e64000c1e1100 */
[----:B-1----:R-:W-:-:S05]  /*4bf0*/  PRMT R11, R164, 0x8880, RZ ;  /* 0x00008880a40b7816 */ /* 0x002fca00000000ff */
[----:B------:R-:W-:-:S07]  /*4c00*/  IMAD R10, R11, R152, RZ ;  /* 0x000000980b0a7224 */ /* 0x000fce00078e02ff */
.L_x_178:
[----:B------:R-:W-:Y:S05]  /*4c10*/  BSYNC B1 ;  /* 0x0000000000017941 */ /* 0x000fea0003800000 */
.L_x_177:
        /* <DEDUP_REMOVED lines=11> */
.L_x_180:
[----:B------:R-:W-:Y:S05]  /*4cd0*/  BSYNC B1 ;  /* 0x0000000000017941 */ /* 0x000fea0003800000 */
.L_x_179:
[----:B-1----:R-:W-:Y:S01]  /*4ce0*/  @!P4 IMAD R11, R94, R153, R10 ;  /* 0x000000995e0bc224 */ /* 0x002fe200078e020a */
[----:B------:R-:W-:Y:S04]  /*4cf0*/  BSSY B1, `(.L_x_181) ;  /* 0x0000006000017945 */ /* 0x000fe80003800000 */
[----:B------:R1:W-:Y:S01]  /*4d00*/  @!P4 STG.E.U8 desc[UR36][R6.64+0x88], R11 ;  /* 0x0000880b0600c986 */ /* 0x0003e2000c101124 */
[----:B------:R-:W-:Y:S05]  /*4d10*/  @P3 BRA `(.L_x_182) ;  /* 0x00000000000c3947 */ /* 0x000fea0003800000 */
[----:B------:R-:W1:Y:S02]  /*4d20*/  LDG.E.U8 R164, desc[UR36][R8.64+0x89] ;  /* 0x0000892408a47981 */ /* 0x000e64000c1e1100 */
[----:B-1----:R-:W-:-:S05]  /*4d30*/  PRMT R11, R164, 0x8880, RZ ;  /* 0x00008880a40b7816 */ /* 0x002fca00000000ff */
[----:B------:R-:W-:-:S07]  /*4d40*/  IMAD R10, R11, R152, RZ ;  /* 0x000000980b0a7224 */ /* 0x000fce00078e02ff */
.L_x_182:
[----:B------:R-:W-:Y:S05]  /*4d50*/  BSYNC B1 ;  /* 0x0000000000017941 */ /* 0x000fea0003800000 */
.L_x_181:
[----:B------:R-:W-:Y:S01]  /*4d60*/  @!P3 IMAD R95, R95, R153, R10 ;  /* 0x000000995f5fb224 */ /* 0x000fe200078e020a */
[----:B------:R-:W-:Y:S04]  /*4d70*/  BSSY B1, `(.L_x_183) ;  /* 0x0000006000017945 */ /* 0x000fe80003800000 */
[----:B------:R0:W-:Y:S01]  /*4d80*/  @!P3 STG.E.U8 desc[UR36][R6.64+0x89], R95 ;  /* 0x0000895f0600b986 */ /* 0x0001e2000c101124 */
[----:B------:R-:W-:Y:S05]  /*4d90*/  @P5 BRA `(.L_x_184) ;  /* 0x00000000000c5947 */ /* 0x000fea0003800000 */
[----:B------:R-:W1:Y:S02]  /*4da0*/  LDG.E.U8 R164, desc[UR36][R2.64+0x90] ;  /* 0x0000902402a47981 */ /* 0x000e64000c1e1100 */
[----:B-1----:R-:W-:-:S05]  /*4db0*/  PRMT R11, R164, 0x8880, RZ ;  /* 0x00008880a40b7816 */ /* 0x002fca00000000ff */
[----:B------:R-:W-:-:S07]  /*4dc0*/  IMAD R10, R11, R152, RZ ;  /* 0x000000980b0a7224 */ /* 0x000fce00078e02ff */
.L_x_184:
[----:B------:R-:W-:Y:S05]  /*4dd0*/  BSYNC B1 ;  /* 0x0000000000017941 */ /* 0x000fea0003800000 */
.L_x_183:
[----:B-1----:R-:W-:Y:S01]  /*4de0*/  @!P5 IMAD R11, R96, R153, R10 ;  /* 0x00000099600bd224 */ /* 0x002fe200078e020a */
[----:B------:R-:W-:Y:S04]  /*4df0*/  BSSY B1, `(.L_x_185) ;  /* 0x0000006000017945 */ /* 0x000fe80003800000 */
[----:B------:R1:W-:Y:S01]  /*4e00*/  @!P5 STG.E.U8 desc[UR36][R4.64+0x90], R11 ;  /* 0x0000900b0400d986 */ /* 0x0003e2000c101124 */
[----:B------:R-:W-:Y:S05]  /*4e10*/  @P2 BRA `(.L_x_186) ;  /* 0x00000000000c2947 */ /* 0x000fea0003800000 */
[----:B------:R-:W1:Y:S02]  /*4e20*/  LDG.E.U8 R164, desc[UR36][R2.64+0x91] ;  /* 0x0000912402a47981 */ /* 0x000e64000c1e1100 */
[----:B-1----:R-:W-:-:S05]  /*4e30*/  PRMT R11, R164, 0x8880, RZ ;  /* 0x00008880a40b7816 */ /* 0x002fca00000000ff */
[----:B------:R-:W-:-:S07]  /*4e40*/  IMAD R10, R11, R152, RZ ;  /* 0x000000980b0a7224 */ /* 0x000fce00078e02ff */
.L_x_186:
[----:B------:R-:W-:Y:S05]  /*4e50*/  BSYNC B1 ;  /* 0x0000000000017941 */ /* 0x000fea0003800000 */
.L_x_185:
        /* <DEDUP_REMOVED lines=11> */
.L_x_188:
[----:B------:R-:W-:Y:S05]  /*4f10*/  BSYNC B1 ;  /* 0x0000000000017941 */ /* 0x000fea0003800000 */
.L_x_187:
[----:B-1----:R-:W-:Y:S01]  /*4f20*/  @!P4 IMAD R11, R98, R153, R10 ;  /* 0x00000099620bc224 */ /* 0x002fe200078e020a */
[----:B------:R-:W-:Y:S04]  /*4f30*/  BSSY B1, `(.L_x_189) ;  /* 0x0000006000017945 */ /* 0x000fe80003800000 */
[----:B------:R1:W-:Y:S01]  /*4f40*/  @!P4 STG.E.U8 desc[UR36][R6.64+0x90], R11 ;  /* 0x0000900b0600c986 */ /* 0x0003e2000c101124 */
[----:B------:R-:W-:Y:S05]  /*4f50*/  @P3 BRA `(.L_x_190) ;  /* 0x00000000000c3947 */ /* 0x000fea0003800000 */
[----:B------:R-:W1:Y:S02]  /*4f60*/  LDG.E.U8 R164, desc[UR36][R8.64+0x91] ;  /* 0x0000912408a47981 */ /* 0x000e64000c1e1100 */
[----:B-1----:R-:W-:-:S05]  /*4f70*/  PRMT R11, R164, 0x8880, RZ ;  /* 0x00008880a40b7816 */ /* 0x002fca00000000ff */
[----:B------:R-:W-:-:S07]  /*4f80*/  IMAD R10, R11, R152, RZ ;  /* 0x000000980b0a7224 */ /* 0x000fce00078e02ff */
.L_x_190:
[----:B------:R-:W-:Y:S05]  /*4f90*/  BSYNC B1 ;  /* 0x0000000000017941 */ /* 0x000fea0003800000 */
.L_x_189:
[----:B------:R-:W-:Y:S01]  /*4fa0*/  @!P3 IMAD R99, R99, R153, R10 ;  /* 0x000000996363b224 */ /* 0x000fe200078e020a */
[----:B------:R-:W-:Y:S04]  /*4fb0*/  BSSY B1, `(.L_x_191) ;  /* 0x0000006000017945 */ /* 0x000fe80003800000 */
[----:B------:R0:W-:Y:S01]  /*4fc0*/  @!P3 STG.E.U8 desc[UR36][R6.64+0x91], R99 ;  /* 0x000091630600b986 */ /* 0x0001e2000c101124 */
[----:B------:R-:W-:Y:S05]  /*4fd0*/  @P5 BRA `(.L_x_192) ;  /* 0x00000000000c5947 */ /* 0x000fea0003800000 */
[----:B------:R-:W1:Y:S02]  /*4fe0*/  LDG.E.U8 R164, desc[UR36][R2.64+0x98] ;  /* 0x0000982402a47981 */ /* 0x000e64000c1e1100 */
[----:B-1----:R-:W-:-:S05]  /*4ff0*/  PRMT R11, R164, 0x8880, RZ ;  /* 0x00008880a40b7816 */ /* 0x002fca00000000ff */
[----:B------:R-:W-:-:S07]  /*5000*/  IMAD R10, R11, R152, RZ ;  /* 0x000000980b0a7224 */ /* 0x000fce00078e02ff */
.L_x_192:
[----:B------:R-:W-:Y:S05]  /*5010*/  BSYNC B1 ;  /* 0x0000000000017941 */ /* 0x000fea0003800000 */
.L_x_191:
[----:B-1----:R-:W-:Y:S01]  /*5020*/  @!P5 IMAD R11, R100, R153, R10 ;  /* 0x00000099640bd224 */ /* 0x002fe200078e020a */
[----:B------:R-:W-:Y:S04]  /*5030*/  BSSY B1, `(.L_x_193) ;  /* 0x0000006000017945 */ /* 0x000fe80003800000 */
[----:B------:R1:W-:Y:S01]  /*5040*/  @!P5 STG.E.U8 desc[UR36][R4.64+0x98], R11 ;  /* 0x0000980b0400d986 */ /* 0x0003e2000c101124 */
[----:B------:R-:W-:Y:S05]  /*5050*/  @P2 BRA `(.L_x_194) ;  /* 0x00000000000c2947 */ /* 0x000fea0003800000 */
[----:B------:R-:W1:Y:S02]  /*5060*/  LDG.E.U8 R164, desc[UR36][R2.64+0x99] ;  /* 0x0000992402a47981 */ /* 0x000e64000c1e1100 */
[----:B-1----:R-:W-:-:S05]  /*5070*/  PRMT R11, R164, 0x8880, RZ ;  /* 0x00008880a40b7816 */ /* 0x002fca00000000ff */
[----:B------:R-:W-:-:S07]  /*5080*/  IMAD R10, R11, R152, RZ ;  /* 0x000000980b0a7224 */ /* 0x000fce00078e02ff */
.L_x_194:
[----:B------:R-:W-:Y:S05]  /*5090*/  BSYNC B1 ;  /* 0x0000000000017941 */ /* 0x000fea0003800000 */
.L_x_193:
        /* <DEDUP_REMOVED lines=11> */
.L_x_196:
[----:B------:R-:W-:Y:S05]  /*5150*/  BSYNC B1 ;  /* 0x0000000000017941 */ /* 0x000fea0003800000 */
.L_x_195:
[----:B-1----:R-:W-:Y:S01]  /*5160*/  @!P4 IMAD R11, R102, R153, R10 ;  /* 0x00000099660bc224 */ /* 0x002fe200078e020a */
[----:B------:R-:W-:Y:S04]  /*5170*/  BSSY B1, `(.L_x_197) ;  /* 0x0000006000017945 */ /* 0x000fe80003800000 */
[----:B------:R1:W-:Y:S01]  /*5180*/  @!P4 STG.E.U8 desc[UR36][R6.64+0x98], R11 ;  /* 0x0000980b0600c986 */ /* 0x0003e2000c101124 */
[----:B------:R-:W-:Y:S05]  /*5190*/  @P3 BRA `(.L_x_198) ;  /* 0x00000000000c3947 */ /* 0x000fea0003800000 */
[----:B------:R-:W1:Y:S02]  /*51a0*/  LDG.E.U8 R164, desc[UR36][R8.64+0x99] ;  /* 0x0000992408a47981 */ /* 0x000e64000c1e1100 */
[----:B-1----:R-:W-:-:S05]  /*51b0*/  PRMT R11, R164, 0x8880, RZ ;  /* 0x00008880a40b7816 */ /* 0x002fca00000000ff */
[----:B------:R-:W-:-:S07]  /*51c0*/  IMAD R10, R11, R152, RZ ;  /* 0x000000980b0a7224 */ /* 0x000fce00078e02ff */
.L_x_198:
[----:B------:R-:W-:Y:S05]  /*51d0*/  BSYNC B1 ;  /* 0x0000000000017941 */ /* 0x000fea0003800000 */
.L_x_197:
[----:B------:R-:W-:Y:S01]  /*51e0*/  @!P3 IMAD R103, R103, R153, R10 ;  /* 0x000000996767b224 */ /* 0x000fe200078e020a */
[----:B------:R-:W-:Y:S04]  /*51f0*/  BSSY B1, `(.L_x_199) ;  /* 0x0000006000017945 */ /* 0x000fe80003800000 */
[----:B------:R0:W-:Y:S01]  /*5200*/  @!P3 STG.E.U8 desc[UR36][R6.64+0x99], R103 ;  /* 0x000099670600b986 */ /* 0x0001e2000c101124 */
[----:B------:R-:W-:Y:S05]  /*5210*/  @P5 BRA `(.L_x_200) ;  /* 0x00000000000c5947 */ /* 0x000fea0003800000 */
[----:B------:R-:W1:Y:S02]  /*5220*/  LDG.E.U8 R164, desc[UR36][R2.64+0xa0] ;  /* 0x0000a02402a47981 */ /* 0x000e64000c1e1100 */
[----:B-1----:R-:W-:-:S05]  /*5230*/  PRMT R11, R164, 0x8880, RZ ;  /* 0x00008880a40b7816 */ /* 0x002fca00000000ff */
[----:B------:R-:W-:-:S07]  /*5240*/  IMAD R10, R11, R152, RZ ;  /* 0x000000980b0a7224 */ /* 0x000fce00078e02ff */
.L_x_200:
[----:B------:R-:W-:Y:S05]  /*5250*/  BSYNC B1 ;  /* 0x0000000000017941 */ /* 0x000fea0003800000 */
.L_x_199:
[----:B-1----:R-:W-:Y:S01]  /*5260*/  @!P5 IMAD R11, R104, R153, R10 ;  /* 0x00000099680bd224 */ /* 0x002fe200078e020a */
[----:B------:R-:W-:Y:S04]  /*5270*/  BSSY B1, `(.L_x_201) ;  /* 0x0000006000017945 */ /* 0x000fe80003800000 */
[----:B------:R1:W-:Y:S01]  /*5280*/  @!P5 STG.E.U8 desc[UR36][R4.64+0xa0], R11 ;  /* 0x0000a00b0400d986 */ /* 0x0003e2000c101124 */
[----:B------:R-:W-:Y:S05]  /*5290*/  @P2 BRA `(.L_x_202) ;  /* 0x00000000000c2947 */ /* 0x000fea0003800000 */
[----:B------:R-:W1:Y:S02]  /*52a0*/  LDG.E.U8 R164, desc[UR36][R2.64+0xa1] ;  /* 0x0000a12402a47981 */ /* 0x000e64000c1e1100 */
[----:B-1----:R-:W-:-:S05]  /*52b0*/  PRMT R11, R164, 0x8880, RZ ;  /* 0x00008880a40b7816 */ /* 0x002fca00000000ff */
[----:B------:R-:W-:-:S07]  /*52c0*/  IMAD R10, R11, R152, RZ ;  /* 0x000000980b0a7224 */ /* 0x000fce00078e02ff */
.L_x_202:
[----:B------:R-:W-:Y:S05]  /*52d0*/  BSYNC B1 ;  /* 0x0000000000017941 */ /* 0x000fea0003800000 */
.L_x_201:
        /* <DEDUP_REMOVED lines=11> */
.L_x_204:
[----:B------:R-:W-:Y:S05]  /*5390*/  BSYNC B1 ;  /* 0x0000000000017941 */ /* 0x000fea0003800000 */
.L_x_203:
[----:B-1----:R-:W-:Y:S01]  /*53a0*/  @!P4 IMAD R11, R106, R153, R10 ;  /* 0x000000996a0bc224 */ /* 0x002fe200078e020a */
[----:B------:R-:W-:Y:S04]  /*53b0*/  BSSY B1, `(.L_x_205) ;  /* 0x0000006000017945 */ /* 0x000fe80003800000 */
[----:B------:R1:W-:Y:S01]  /*53c0*/  @!P4 STG.E.U8 desc[UR36][R6.64+0xa0], R11 ;  /* 0x0000a00b0600c986 */ /* 0x0003e2000c101124 */
[----:B------:R-:W-:Y:S05]  /*53d0*/  @P3 BRA `(.L_x_206) ;  /* 0x00000000000c3947 */ /* 0x000fea0003800000 */
[----:B------:R-:W1:Y:S02]  /*53e0*/  LDG.E.U8 R164, desc[UR36][R8.64+0xa1] ;  /* 0x0000a12408a47981 */ /* 0x000e64000c1e1100 */
[----:B-1----:R-:W-:-:S05]  /*53f0*/  PRMT R11, R164, 0x8880, RZ ;  /* 0x00008880a40b7816 */ /* 0x002fca00000000ff */
[----:B------:R-:W-:-:S07]  /*5400*/  IMAD R10, R11, R152, RZ ;  /* 0x000000980b0a7224 */ /* 0x000fce00078e02ff */
.L_x_206:
[----:B------:R-:W-:Y:S05]  /*5410*/  BSYNC B1 ;  /* 0x0000000000017941 */ /* 0x000fea0003800000 */
.L_x_205:
[----:B------:R-:W-:Y:S01]  /*5420*/  @!P3 IMAD R107, R107, R153, R10 ;  /* 0x000000996b6bb224 */ /* 0x000fe200078e020a */
[----:B------:R-:W-:Y:S04]  /*5430*/  BSSY B1, `(.L_x_207) ;  /* 0x0000006000017945 */ /* 0x000fe80003800000 */
[----:B------:R0:W-:Y:S01]  /*5440*/  @!P3 STG.E.U8 desc[UR36][R6.64+0xa1], R107 ;  /* 0x0000a16b0600b986 */ /* 0x0001e2000c101124 */
[----:B------:R-:W-:Y:S05]  /*5450*/  @P5 BRA `(.L_x_208) ;  /* 0x00000000000c5947 */ /* 0x000fea0003800000 */
[----:B------:R-:W1:Y:S02]  /*5460*/  LDG.E.U8 R164, desc[UR36][R2.64+0xa8] ;  /* 0x0000a82402a47981 */ /* 0x000e64000c1e1100 */
[----:B-1----:R-:W-:-:S05]  /*5470*/  PRMT R11, R164, 0x8880, RZ ;  /* 0x00008880a40b7816 */ /* 0x002fca00000000ff */
[----:B------:R-:W-:-:S07]  /*5480*/  IMAD R10, R11, R152, RZ ;  /* 0x000000980b0a7224 */ /* 0x000fce00078e02ff */
.L_x_208:
[----:B------:R-:W-:Y:S05]  /*5490*/  BSYNC B1 ;  /* 0x0000000000017941 */ /* 0x000fea0003800000 */
.L_x_207:
[----:B-1----:R-:W-:Y:S01]  /*54a0*/  @!P5 IMAD R11, R108, R153, R10 ;  /* 0x000000996c0bd224 */ /* 0x002fe200078e020a */
[----:B------:R-:W-:Y:S04]  /*54b0*/  BSSY B1, `(.L_x_209) ;  /* 0x0000006000017945 */ /* 0x000fe80003800000 */
[----:B------:R1:W-:Y:S01]  /*54c0*/  @!P5 STG.E.U8 desc[UR36][R4.64+0xa8], R11 ;  /* 0x0000a80b0400d986 */ /* 0x0003e2000c101124 */
[----:B------:R-:W-:Y:S05]  /*54d0*/  @P2 BRA `(.L_x_210) ;  /* 0x00000000000c2947 */ /* 0x000fea0003800000 */
[----:B------:R-:W1:Y:S02]  /*54e0*/  LDG.E.U8 R164, desc[UR36][R2.64+0xa9] ;  /* 0x0000a92402a47981 */ /* 0x000e64000c1e1100 */
[----:B-1----:R-:W-:-:S05]  /*54f0*/  PRMT R11, R164, 0x8880, RZ ;  /* 0x00008880a40b7816 */ /* 0x002fca00000000ff */
[----:B------:R-:W-:-:S07]  /*5500*/  IMAD R10, R11, R152, RZ ;  /* 0x000000980b0a7224 */ /* 0x000fce00078e02ff */
.L_x_210:
[----:B------:R-:W-:Y:S05]  /*5510*/  BSYNC B1 ;  /* 0x0000000000017941 */ /* 0x000fea0003800000 */
.L_x_209:
        /* <DEDUP_REMOVED lines=11> */
.L_x_212:
[----:B------:R-:W-:Y:S05]  /*55d0*/  BSYNC B1 ;  /* 0x0000000000017941 */ /* 0x000fea0003800000 */
.L_x_211:
[----:B-1----:R-:W-:Y:S01]  /*55e0*/  @!P4 IMAD R11, R110, R153, R10 ;  /* 0x000000996e0bc224 */ /* 0x002fe200078e020a */
[----:B------:R-:W-:Y:S04]  /*55f0*/  BSSY B1, `(.L_x_213) ;  /* 0x0000006000017945 */ /* 0x000fe80003800000 */
[----:B------:R1:W-:Y:S01]  /*5600*/  @!P4 STG.E.U8 desc[UR36][R6.64+0xa8], R11 ;  /* 0x0000a80b0600c986 */ /* 0x0003e2000c101124 */
[----:B------:R-:W-:Y:S05]  /*5610*/  @P3 BRA `(.L_x_214) ;  /* 0x00000000000c3947 */ /* 0x000fea0003800000 */
[----:B------:R-:W1:Y:S02]  /*5620*/  LDG.E.U8 R164, desc[UR36][R8.64+0xa9] ;  /* 0x0000a92408a47981 */ /* 0x000e64000c1e1100 */
[----:B-1----:R-:W-:-:S05]  /*5630*/  PRMT R11, R164, 0x8880, RZ ;  /* 0x00008880a40b7816 */ /* 0x002fca00000000ff */
[----:B------:R-:W-:-:S07]  /*5640*/  IMAD R10, R11, R152, RZ ;  /* 0x000000980b0a7224 */ /* 0x000fce00078e02ff */
.L_x_214:
[----:B------:R-:W-:Y:S05]  /*5650*/  BSYNC B1 ;  /* 0x0000000000017941 */ /* 0x000fea0003800000 */
.L_x_213:
[----:B------:R-:W-:Y:S01]  /*5660*/  @!P3 IMAD R111, R111, R153, R10 ;  /* 0x000000996f6fb224 */ /* 0x000fe200078e020a */
[----:B------:R-:W-:Y:S04]  /*5670*/  BSSY B1, `(.L_x_215) ;  /* 0x0000006000017945 */ /* 0x000fe80003800000 */
[----:B------:R0:W-:Y:S01]  /*5680*/  @!P3 STG.E.U8 desc[UR36][R6.64+0xa9], R111 ;  /* 0x0000a96f0600b986 */ /* 0x0001e2000c101124 */
[----:B------:R-:W-:Y:S05]  /*5690*/  @P5 BRA `(.L_x_216) ;  /* 0x00000000000c5947 */ /* 0x000fea0003800000 */
[----:B------:R-:W1:Y:S02]  /*56a0*/  LDG.E.U8 R164, desc[UR36][R2.64+0xb0] ;  /* 0x0000b02402a47981 */ /* 0x000e64000c1e1100 */
[----:B-1----:R-:W-:-:S05]  /*56b0*/  PRMT R11, R164, 0x8880, RZ ;  /* 0x00008880a40b7816 */ /* 0x002fca00000000ff */
[----:B------:R-:W-:-:S07]  /*56c0*/  IMAD R10, R11, R152, RZ ;  /* 0x000000980b0a7224 */ /* 0x000fce00078e02ff */
.L_x_216:
[----:B------:R-:W-:Y:S05]  /*56d0*/  BSYNC B1 ;  /* 0x0000000000017941 */ /* 0x000fea0003800000 */
.L_x_215:
[----:B-1----:R-:W-:Y:S01]  /*56e0*/  @!P5 IMAD R11, R112, R153, R10 ;  /* 0x00000099700bd224 */ /* 0x002fe200078e020a */
[----:B------:R-:W-:Y:S04]  /*56f0*/  BSSY B1, `(.L_x_217) ;  /* 0x0000006000017945 */ /* 0x000fe80003800000 */
[----:B------:R1:W-:Y:S01]  /*5700*/  @!P5 STG.E.U8 desc[UR36][R4.64+0xb0], R11 ;  /* 0x0000b00b0400d986 */ /* 0x0003e2000c101124 */
[----:B------:R-:W-:Y:S05]  /*5710*/  @P2 BRA `(.L_x_218) ;  /* 0x00000000000c2947 */ /* 0x000fea0003800000 */
[----:B------:R-:W1:Y:S02]  /*5720*/  LDG.E.U8 R164, desc[UR36][R2.64+0xb1] ;  /* 0x0000b12402a47981 */ /* 0x000e64000c1e1100 */
[----:B-1----:R-:W-:-:S05]  /*5730*/  PRMT R11, R164, 0x8880, RZ ;  /* 0x00008880a40b7816 */ /* 0x002fca00000000ff */
[----:B------:R-:W-:-:S07]  /*5740*/  IMAD R10, R11, R152, RZ ;  /* 0x000000980b0a7224 */ /* 0x000fce00078e02ff */
.L_x_218:
[----:B------:R-:W-:Y:S05]  /*5750*/  BSYNC B1 ;  /* 0x0000000000017941 */ /* 0x000fea0003800000 */
.L_x_217:
        /* <DEDUP_REMOVED lines=11> */
.L_x_220:
[----:B------:R-:W-:Y:S05]  /*5810*/  BSYNC B1 ;  /* 0x0000000000017941 */ /* 0x000fea0003800000 */
.L_x_219:
[----:B-1----:R-:W-:Y:S01]  /*5820*/  @!P4 IMAD R11, R114, R153, R10 ;  /* 0x00000099720bc224 */ /* 0x002fe200078e020a */
[----:B------:R-:W-:Y:S04]  /*5830*/  BSSY B1, `(.L_x_221) ;  /* 0x0000006000017945 */ /* 0x000fe80003800000 */
[----:B------:R1:W-:Y:S01]  /*5840*/  @!P4 STG.E.U8 desc[UR36][R6.64+0xb0], R11 ;  /* 0x0000b00b0600c986 */ /* 0x0003e2000c101124 */
[----:B------:R-:W-:Y:S05]  /*5850*/  @P3 BRA `(.L_x_222) ;  /* 0x00000000000c3947 */ /* 0x000fea0003800000 */
[----:B------:R-:W1:Y:S02]  /*5860*/  LDG.E.U8 R164, desc[UR36][R8.64+0xb1] ;  /* 0x0000b12408a47981 */ /* 0x000e64000c1e1100 */
[----:B-1----:R-:W-:-:S05]  /*5870*/  PRMT R11, R164, 0x8880, RZ ;  /* 0x00008880a40b7816 */ /* 0x002fca00000000ff */
[----:B------:R-:W-:-:S07]  /*5880*/  IMAD R10, R11, R152, RZ ;  /* 0x000000980b0a7224 */ /* 0x000fce00078e02ff */
.L_x_222:
[----:B------:R-:W-:Y:S05]  /*5890*/  BSYNC B1 ;  /* 0x0000000000017941 */ /* 0x000fea0003800000 */
.L_x_221:
[----:B------:R-:W-:Y:S01]  /*58a0*/  @!P3 IMAD R115, R115, R153, R10 ;  /* 0x000000997373b224 */ /* 0x000fe200078e020a */
[----:B------:R-:W-:Y:S04]  /*58b0*/  BSSY B1, `(.L_x_223) ;  /* 0x0000006000017945 */ /* 0x000fe80003800000 */
[----:B------:R0:W-:Y:S01]  /*58c0*/  @!P3 STG.E.U8 desc[UR36][R6.64+0xb1], R115 ;  /* 0x0000b1730600b986 */ /* 0x0001e2000c101124 */
[----:B------:R-:W-:Y:S05]  /*58d0*/  @P5 BRA `(.L_x_224) ;  /* 0x00000000000c5947 */ /* 0x000fea0003800000 */
[----:B------:R-:W1:Y:S02]  /*58e0*/  LDG.E.U8 R164, desc[UR36][R2.64+0xb8] ;  /* 0x0000b82402a47981 */ /* 0x000e64000c1e1100 */
[----:B-1----:R-:W-:-:S05]  /*58f0*/  PRMT R11, R164, 0x8880, RZ ;  /* 0x00008880a40b7816 */ /* 0x002fca00000000ff */
[----:B------:R-:W-:-:S07]  /*5900*/  IMAD R10, R11, R152, RZ ;  /* 0x000000980b0a7224 */ /* 0x000fce00078e02ff */
.L_x_224:
[----:B------:R-:W-:Y:S05]  /*5910*/  BSYNC B1 ;  /* 0x0000000000017941 */ /* 0x000fea0003800000 */
.L_x_223:
[----:B-1----:R-:W-:Y:S01]  /*5920*/  @!P5 IMAD R11, R116, R153, R10 ;  /* 0x00000099740bd224 */ /* 0x002fe200078e020a */
[----:B------:R-:W-:Y:S04]  /*5930*/  BSSY B1, `(.L_x_225) ;  /* 0x0000006000017945 */ /* 0x000fe80003800000 */
[----:B------:R1:W-:Y:S01]  /*5940*/  @!P5 STG.E.U8 desc[UR36][R4.64+0xb8], R11 ;  /* 0x0000b80b0400d986 */ /* 0x0003e2000c101124 */
[----:B------:R-:W-:Y:S05]  /*5950*/  @P2 BRA `(.L_x_226) ;  /* 0x00000000000c2947 */ /* 0x000fea0003800000 */
[----:B------:R-:W1:Y:S02]  /*5960*/  LDG.E.U8 R164, desc[UR36][R2.64+0xb9] ;  /* 0x0000b92402a47981 */ /* 0x000e64000c1e1100 */
[----:B-1----:R-:W-:-:S05]  /*5970*/  PRMT R11, R164, 0x8880, RZ ;  /* 0x00008880a40b7816 */ /* 0x002fca00000000ff */
[----:B------:R-:W-:-:S07]  /*5980*/  IMAD R10, R11, R152, RZ ;  /* 0x000000980b0a7224 */ /* 0x000fce00078e02ff */
.L_x_226:
[----:B------:R-:W-:Y:S05]  /*5990*/  BSYNC B1 ;  /* 0x0000000000017941 */ /* 0x000fea0003800000 */
.L_x_225:
        /* <DEDUP_REMOVED lines=11> */
.L_x_228:
[----:B------:R-:W-:Y:S05]  /*5a50*/  BSYNC B1 ;  /* 0x0000000000017941 */ /* 0x000fea0003800000 */
.L_x_227:
[----:B-1----:R-:W-:Y:S01]  /*5a60*/  @!P4 IMAD R11, R118, R153, R10 ;  /* 0x00000099760bc224 */ /* 0x002fe200078e020a */
[----:B------:R-:W-:Y:S04]  /*5a70*/  BSSY B1, `(.L_x_229) ;  /* 0x0000006000017945 */ /* 0x000fe80003800000 */
[----:B------:R1:W-:Y:S01]  /*5a80*/  @!P4 STG.E.U8 desc[UR36][R6.64+0xb8], R11 ;  /* 0x0000b80b0600c986 */ /* 0x0003e2000c101124 */
[----:B------:R-:W-:Y:S05]  /*5a90*/  @P3 BRA `(.L_x_230) ;  /* 0x00000000000c3947 */ /* 0x000fea0003800000 */
[----:B------:R-:W1:Y:S02]  /*5aa0*/  LDG.E.U8 R164, desc[UR36][R8.64+0xb9] ;  /* 0x0000b92408a47981 */ /* 0x000e64000c1e1100 */
[----:B-1----:R-:W-:-:S05]  /*5ab0*/  PRMT R11, R164, 0x8880, RZ ;  /* 0x00008880a40b7816 */ /* 0x002fca00000000ff */
[----:B------:R-:W-:-:S07]  /*5ac0*/  IMAD R10, R11, R152, RZ ;  /* 0x000000980b0a7224 */ /* 0x000fce00078e02ff */
.L_x_230:
[----:B------:R-:W-:Y:S05]  /*5ad0*/  BSYNC B1 ;  /* 0x0000000000017941 */ /* 0x000fea0003800000 */
.L_x_229:
[----:B------:R-:W-:Y:S01]  /*5ae0*/  @!P3 IMAD R119, R119, R153, R10 ;  /* 0x000000997777b224 */ /* 0x000fe200078e020a */
[----:B------:R-:W-:Y:S04]  /*5af0*/  BSSY B1, `(.L_x_231) ;  /* 0x0000006000017945 */ /* 0x000fe80003800000 */
[----:B------:R0:W-:Y:S01]  /*5b00*/  @!P3 STG.E.U8 desc[UR36][R6.64+0xb9], R119 ;  /* 0x0000b9770600b986 */ /* 0x0001e2000c101124 */
[----:B------:R-:W-:Y:S05]  /*5b10*/  @P5 BRA `(.L_x_232) ;  /* 0x00000000000c5947 */ /* 0x000fea0003800000 */
[----:B------:R-:W1:Y:S02]  /*5b20*/  LDG.E.U8 R164, desc[UR36][R2.64+0xc0] ;  /* 0x0000c02402a47981 */ /* 0x000e64000c1e1100 */
[----:B-1----:R-:W-:-:S05]  /*5b30*/  PRMT R11, R164, 0x8880, RZ ;  /* 0x00008880a40b7816 */ /* 0x002fca00000000ff */
[----:B------:R-:W-:-:S07]  /*5b40*/  IMAD R10, R11, R152, RZ ;  /* 0x000000980b0a7224 */ /* 0x000fce00078e02ff */
.L_x_232:
[----:B------:R-:W-:Y:S05]  /*5b50*/  BSYNC B1 ;  /* 0x0000000000017941 */ /* 0x000fea0003800000 */
.L_x_231:
[----:B-1----:R-:W-:Y:S01]  /*5b60*/  @!P5 IMAD R11, R120, R153, R10 ;  /* 0x00000099780bd224 */ /* 0x002fe200078e020a */
[----:B------:R-:W-:Y:S04]  /*5b70*/  BSSY B1, `(.L_x_233) ;  /* 0x0000006000017945 */ /* 0x000fe80003800000 */
[----:B------:R1:W-:Y:S01]  /*5b80*/  @!P5 STG.E.U8 desc[UR36][R4.64+0xc0], R11 ;  /* 0x0000c00b0400d986 */ /* 0x0003e2000c101124 */
[----:B------:R-:W-:Y:S05]  /*5b90*/  @P2 BRA `(.L_x_234) ;  /* 0x00000000000c2947 */ /* 0x000fea0003800000 */
[----:B------:R-:W1:Y:S02]  /*5ba0*/  LDG.E.U8 R164, desc[UR36][R2.64+0xc1] ;  /* 0x0000c12402a47981 */ /* 0x000e64000c1e1100 */
[----:B-1----:R-:W-:-:S05]  /*5bb0*/  PRMT R11, R164, 0x8880, RZ ;  /* 0x00008880a40b7816 */ /* 0x002fca00000000ff */
[----:B------:R-:W-:-:S07]  /*5bc0*/  IMAD R10, R11, R152, RZ ;  /* 0x000000980b0a7224 */ /* 0x000fce00078e02ff */
.L_x_234:
[----:B------:R-:W-:Y:S05]  /*5bd0*/  BSYNC B1 ;  /* 0x0000000000017941 */ /* 0x000fea0003800000 */
.L_x_233:
        /* <DEDUP_REMOVED lines=11> */
.L_x_236:
[----:B------:R-:W-:Y:S05]  /*5c90*/  BSYNC B1 ;  /* 0x0000000000017941 */ /* 0x000fea0003800000 */
.L_x_235:
[----:B-1----:R-:W-:Y:S01]  /*5ca0*/  @!P4 IMAD R11, R122, R153, R10 ;  /* 0x000000997a0bc224 */ /* 0x002fe200078e020a */
[----:B------:R-:W-:Y:S04]  /*5cb0*/  BSSY B1, `(.L_x_237) ;  /* 0x0000006000017945 */ /* 0x000fe80003800000 */
[----:B------:R1:W-:Y:S01]  /*5cc0*/  @!P4 STG.E.U8 desc[UR36][R6.64+0xc0], R11 ;  /* 0x0000c00b0600c986 */ /* 0x0003e2000c101124 */
[----:B------:R-:W-:Y:S05]  /*5cd0*/  @P3 BRA `(.L_x_238) ;  /* 0x00000000000c3947 */ /* 0x000fea0003800000 */
[----:B------:R-:W1:Y:S02]  /*5ce0*/  LDG.E.U8 R164, desc[UR36][R8.64+0xc1] ;  /* 0x0000c12408a47981 */ /* 0x000e64000c1e1100 */
[----:B-1----:R-:W-:-:S05]  /*5cf0*/  PRMT R11, R164, 0x8880, RZ ;  /* 0x00008880a40b7816 */ /* 0x002fca00000000ff */
[----:B------:R-:W-:-:S07]  /*5d00*/  IMAD R10, R11, R152, RZ ;  /* 0x000000980b0a7224 */ /* 0x000fce00078e02ff */
.L_x_238:
[----:B------:R-:W-:Y:S05]  /*5d10*/  BSYNC B1 ;  /* 0x0000000000017941 */ /* 0x000fea0003800000 */
.L_x_237:
[----:B------:R-:W-:Y:S01]  /*5d20*/  @!P3 IMAD R123, R123, R153, R10 ;  /* 0x000000997b7bb224 */ /* 0x000fe200078e020a */
[----:B------:R-:W-:Y:S04]  /*5d30*/  BSSY B1, `(.L_x_239) ;  /* 0x0000006000017945 */ /* 0x000fe80003800000 */
[----:B------:R0:W-:Y:S01]  /*5d40*/  @!P3 STG.E.U8 desc[UR36][R6.64+0xc1], R123 ;  /* 0x0000c17b0600b986 */ /* 0x0001e2000c101124 */
[----:B------:R-:W-:Y:S05]  /*5d50*/  @P5 BRA `(.L_x_240) ;  /* 0x00000000000c5947 */ /* 0x000fea0003800000 */
[----:B------:R-:W1:Y:S02]  /*5d60*/  LDG.E.U8 R164, desc[UR36][R2.64+0xc8] ;  /* 0x0000c82402a47981 */ /* 0x000e64000c1e1100 */
[----:B-1----:R-:W-:-:S05]  /*5d70*/  PRMT R11, R164, 0x8880, RZ ;  /* 0x00008880a40b7816 */ /* 0x002fca00000000ff */
[----:B------:R-:W-:-:S07]  /*5d80*/  IMAD R10, R11, R152, RZ ;  /* 0x000000980b0a7224 */ /* 0x000fce00078e02ff */
.L_x_240:
[----:B------:R-:W-:Y:S05]  /*5d90*/  BSYNC B1 ;  /* 0x0000000000017941 */ /* 0x000fea0003800000 */
.L_x_239:
[----:B-1----:R-:W-:Y:S01]  /*5da0*/  @!P5 IMAD R11, R124, R153, R10 ;  /* 0x000000997c0bd224 */ /* 0x002fe200078e020a */
[----:B------:R-:W-:Y:S04]  /*5db0*/  BSSY B1, `(.L_x_241) ;  /* 0x0000006000017945 */ /* 0x000fe80003800000 */
[----:B------:R1:W-:Y:S01]  /*5dc0*/  @!P5 STG.E.U8 desc[UR36][R4.64+0xc8], R11 ;  /* 0x0000c80b0400d986 */ /* 0x0003e2000c101124 */
[----:B------:R-:W-:Y:S05]  /*5dd0*/  @P2 BRA `(.L_x_242) ;  /* 0x00000000000c2947 */ /* 0x000fea0003800000 */
[----:B------:R-:W1:Y:S02]  /*5de0*/  LDG.E.U8 R164, desc[UR36][R2.64+0xc9] ;  /* 0x0000c92402a47981 */ /* 0x000e64000c1e1100 */
[----:B-1----:R-:W-:-:S05]  /*5df0*/  PRMT R11, R164, 0x8880, RZ ;  /* 0x00008880a40b7816 */ /* 0x002fca00000000ff */
[----:B------:R-:W-:-:S07]  /*5e00*/  IMAD R10, R11, R152, RZ ;  /* 0x000000980b0a7224 */ /* 0x000fce00078e02ff */
.L_x_242:
[----:B------:R-:W-:Y:S05]  /*5e10*/  BSYNC B1 ;  /* 0x0000000000017941 */ /* 0x000fea0003800000 */
.L_x_241:
        /* <DEDUP_REMOVED lines=11> */
.L_x_244:
[----:B------:R-:W-:Y:S05]  /*5ed0*/  BSYNC B1 ;  /* 0x0000000000017941 */ /* 0x000fea0003800000 */
.L_x_243:
[----:B-1----:R-:W-:Y:S01]  /*5ee0*/  @!P4 IMAD R11, R126, R153, R10 ;  /* 0x000000997e0bc224 */ /* 0x002fe200078e020a */
[----:B------:R-:W-:Y:S04]  /*5ef0*/  BSSY B1, `(.L_x_245) ;  /* 0x0000006000017945 */ /* 0x000fe80003800000 */
[----:B------:R1:W-:Y:S01]  /*5f00*/  @!P4 STG.E.U8 desc[UR36][R6.64+0xc8], R11 ;  /* 0x0000c80b0600c986 */ /* 0x0003e2000c101124 */
[----:B------:R-:W-:Y:S05]  /*5f10*/  @P3 BRA `(.L_x_246) ;  /* 0x00000000000c3947 */ /* 0x000fea0003800000 */
[----:B------:R-:W1:Y:S02]  /*5f20*/  LDG.E.U8 R164, desc[UR36][R8.64+0xc9] ;  /* 0x0000c92408a47981 */ /* 0x000e64000c1e1100 */
[----:B-1----:R-:W-:-:S05]  /*5f30*/  PRMT R11, R164, 0x8880, RZ ;  /* 0x00008880a40b7816 */ /* 0x002fca00000000ff */
[----:B------:R-:W-:-:S07]  /*5f40*/  IMAD R10, R11, R152, RZ ;  /* 0x000000980b0a7224 */ /* 0x000fce00078e02ff */
.L_x_246:
[----:B------:R-:W-:Y:S05]  /*5f50*/  BSYNC B1 ;  /* 0x0000000000017941 */ /* 0x000fea0003800000 */
.L_x_245:
[----:B------:R-:W-:Y:S01]  /*5f60*/  @!P3 IMAD R127, R127, R153, R10 ;  /* 0x000000997f7fb224 */ /* 0x000fe200078e020a */
[----:B------:R-:W-:Y:S04]  /*5f70*/  BSSY B1, `(.L_x_247) ;  /* 0x0000006000017945 */ /* 0x000fe80003800000 */
[----:B------:R0:W-:Y:S01]  /*5f80*/  @!P3 STG.E.U8 desc[UR36][R6.64+0xc9], R127 ;  /* 0x0000c97f0600b986 */ /* 0x0001e2000c101124 */
[----:B------:R-:W-:Y:S05]  /*5f90*/  @P5 BRA `(.L_x_248) ;  /* 0x00000000000c5947 */ /* 0x000fea0003800000 */
[----:B------:R-:W1:Y:S02]  /*5fa0*/  LDG.E.U8 R164, desc[UR36][R2.64+0xd0] ;  /* 0x0000d02402a47981 */ /* 0x000e64000c1e1100 */
[----:B-1----:R-:W-:-:S05]  /*5fb0*/  PRMT R11, R164, 0x8880, RZ ;  /* 0x00008880a40b7816 */ /* 0x002fca00000000ff */
[----:B------:R-:W-:-:S07]  /*5fc0*/  IMAD R10, R11, R152, RZ ;  /* 0x000000980b0a7224 */ /* 0x000fce00078e02ff */
.L_x_248:
[----:B------:R-:W-:Y:S05]  /*5fd0*/  BSYNC B1 ;  /* 0x0000000000017941 */ /* 0x000fea0003800000 */
.L_x_247:
[----:B-1----:R-:W-:Y:S01]  /*5fe0*/  @!P5 IMAD R11, R128, R153, R10 ;  /* 0x00000099800bd224 */ /* 0x002fe200078e020a */
[----:B------:R-:W-:Y:S04]  /*5ff0*/  BSSY B1, `(.L_x_249) ;  /* 0x0000006000017945 */ /* 0x000fe80003800000 */
[----:B------:R1:W-:Y:S01]  /*6000*/  @!P5 STG.E.U8 desc[UR36][R4.64+0xd0], R11 ;  /* 0x0000d00b0400d986 */ /* 0x0003e2000c101124 */
[----:B------:R-:W-:Y:S05]  /*6010*/  @P2 BRA `(.L_x_250) ;  /* 0x00000000000c2947 */ /* 0x000fea0003800000 */
[----:B------:R-:W1:Y:S02]  /*6020*/  LDG.E.U8 R164, desc[UR36][R2.64+0xd1] ;  /* 0x0000d12402a47981 */ /* 0x000e64000c1e1100 */
[----:B-1----:R-:W-:-:S05]  /*6030*/  PRMT R11, R164, 0x8880, RZ ;  /* 0x00008880a40b7816 */ /* 0x002fca00000000ff */
[----:B------:R-:W-:-:S07]  /*6040*/  IMAD R10, R11, R152, RZ ;  /* 0x000000980b0a7224 */ /* 0x000fce00078e02ff */
.L_x_250:
[----:B------:R-:W-:Y:S05]  /*6050*/  BSYNC B1 ;  /* 0x0000000000017941 */ /* 0x000fea0003800000 */
.L_x_249:
        /* <DEDUP_REMOVED lines=11> */
.L_x_252:
[----:B------:R-:W-:Y:S05]  /*6110*/  BSYNC B1 ;  /* 0x0000000000017941 */ /* 0x000fea0003800000 */
.L_x_251:
[----:B-1----:R-:W-:Y:S01]  /*6120*/  @!P4 IMAD R11, R130, R153, R10 ;  /* 0x00000099820bc224 */ /* 0x002fe200078e020a */
[----:B------:R-:W-:Y:S04]  /*6130*/  BSSY B1, `(.L_x_253) ;  /* 0x0000006000017945 */ /* 0x000fe80003800000 */
[----:B------:R1:W-:Y:S01]  /*6140*/  @!P4 STG.E.U8 desc[UR36][R6.64+0xd0], R11 ;  /* 0x0000d00b0600c986 */ /* 0x0003e2000c101124 */
[----:B------:R-:W-:Y:S05]  /*6150*/  @P3 BRA `(.L_x_254) ;  /* 0x00000000000c3947 */ /* 0x000fea0003800000 */
[----:B------:R-:W1:Y:S02]  /*6160*/  LDG.E.U8 R164, desc[UR36][R8.64+0xd1] ;  /* 0x0000d12408a47981 */ /* 0x000e64000c1e1100 */
[----:B-1----:R-:W-:-:S05]  /*6170*/  PRMT R11, R164, 0x8880, RZ ;  /* 0x00008880a40b7816 */ /* 0x002fca00000000ff */
[----:B------:R-:W-:-:S07]  /*6180*/  IMAD R10, R11, R152, RZ ;  /* 0x000000980b0a7224 */ /* 0x000fce00078e02ff */
.L_x_254:
[----:B------:R-:W-:Y:S05]  /*6190*/  BSYNC B1 ;  /* 0x0000000000017941 */ /* 0x000fea0003800000 */
.L_x_253:
[----:B------:R-:W-:Y:S01]  /*61a0*/  @!P3 IMAD R131, R131, R153, R10 ;  /* 0x000000998383b224 */ /* 0x000fe200078e020a */
[----:B------:R-:W-:Y:S04]  /*61b0*/  BSSY B1, `(.L_x_255) ;  /* 0x0000006000017945 */ /* 0x000fe80003800000 */
[----:B------:R0:W-:Y:S01]  /*61c0*/  @!P3 STG.E.U8 desc[UR36][R6.64+0xd1], R131 ;  /* 0x0000d1830600b986 */ /* 0x0001e2000c101124 */
[----:B------:R-:W-:Y:S05]  /*61d0*/  @P5 BRA `(.L_x_256) ;  /* 0x00000000000c5947 */ /* 0x000fea0003800000 */
[----:B------:R-:W1:Y:S02]  /*61e0*/  LDG.E.U8 R164, desc[UR36][R2.64+0xd8] ;  /* 0x0000d82402a47981 */ /* 0x000e64000c1e1100 */
[----:B-1----:R-:W-:-:S05]  /*61f0*/  PRMT R11, R164, 0x8880, RZ ;  /* 0x00008880a40b7816 */ /* 0x002fca00000000ff */
[----:B------:R-:W-:-:S07]  /*6200*/  IMAD R10, R11, R152, RZ ;  /* 0x000000980b0a7224 */ /* 0x000fce00078e02ff */
.L_x_256:
[----:B------:R-:W-:Y:S05]  /*6210*/  BSYNC B1 ;  /* 0x0000000000017941 */ /* 0x000fea0003800000 */
.L_x_255:
[----:B-1----:R-:W-:Y:S01]  /*6220*/  @!P5 IMAD R11, R132, R153, R10 ;  /* 0x00000099840bd224 */ /* 0x002fe200078e020a */
[----:B------:R-:W-:Y:S04]  /*6230*/  BSSY B1, `(.L_x_257) ;  /* 0x0000006000017945 */ /* 0x000fe80003800000 */
[----:B------:R1:W-:Y:S01]  /*6240*/  @!P5 STG.E.U8 desc[UR36][R4.64+0xd8], R11 ;  /* 0x0000d80b0400d986 */ /* 0x0003e2000c101124 */
[----:B------:R-:W-:Y:S05]  /*6250*/  @P2 BRA `(.L_x_258) ;  /* 0x00000000000c2947 */ /* 0x000fea0003800000 */
[----:B------:R-:W1:Y:S02]  /*6260*/  LDG.E.U8 R164, desc[UR36][R2.64+0xd9] ;  /* 0x0000d92402a47981 */ /* 0x000e64000c1e1100 */
[----:B-1----:R-:W-:-:S05]  /*6270*/  PRMT R11, R164, 0x8880, RZ ;  /* 0x00008880a40b7816 */ /* 0x002fca00000000ff */
[----:B------:R-:W-:-:S07]  /*6280*/  IMAD R10, R11, R152, RZ ;  /* 0x000000980b0a7224 */ /* 0x000fce00078e02ff */
.L_x_258:
[----:B------:R-:W-:Y:S05]  /*6290*/  BSYNC B1 ;  /* 0x0000000000017941 */ /* 0x000fea0003800000 */
.L_x_257:
        /* <DEDUP_REMOVED lines=11> */
.L_x_260:
[----:B------:R-:W-:Y:S05]  /*6350*/  BSYNC B1 ;  /* 0x0000000000017941 */ /* 0x000fea0003800000 */
.L_x_259:
[----:B-1----:R-:W-:Y:S01]  /*6360*/  @!P4 IMAD R11, R134, R153, R10 ;  /* 0x00000099860bc224 */ /* 0x002fe200078e020a */
[----:B------:R-:W-:Y:S04]  /*6370*/  BSSY B1, `(.L_x_261) ;  /* 0x0000006000017945 */ /* 0x000fe80003800000 */
[----:B------:R1:W-:Y:S01]  /*6380*/  @!P4 STG.E.U8 desc[UR36][R6.64+0xd8], R11 ;  /* 0x0000d80b0600c986 */ /* 0x0003e2000c101124 */
[----:B------:R-:W-:Y:S05]  /*6390*/  @P3 BRA `(.L_x_262) ;  /* 0x00000000000c3947 */ /* 0x000fea0003800000 */
[----:B------:R-:W1:Y:S02]  /*63a0*/  LDG.E.U8 R164, desc[UR36][R8.64+0xd9] ;  /* 0x0000d92408a47981 */ /* 0x000e64000c1e1100 */
[----:B-1----:R-:W-:-:S05]  /*63b0*/  PRMT R11, R164, 0x8880, RZ ;  /* 0x00008880a40b7816 */ /* 0x002fca00000000ff */
[----:B------:R-:W-:-:S07]  /*63c0*/  IMAD R10, R11, R152, RZ ;  /* 0x000000980b0a7224 */ /* 0x000fce00078e02ff */
.L_x_262:
[----:B------:R-:W-:Y:S05]  /*63d0*/  BSYNC B1 ;  /* 0x0000000000017941 */ /* 0x000fea0003800000 */
.L_x_261:
[----:B------:R-:W-:Y:S01]  /*63e0*/  @!P3 IMAD R135, R135, R153, R10 ;  /* 0x000000998787b224 */ /* 0x000fe200078e020a */
[----:B------:R-:W-:Y:S04]  /*63f0*/  BSSY B1, `(.L_x_263) ;  /* 0x0000006000017945 */ /* 0x000fe80003800000 */
[----:B------:R0:W-:Y:S01]  /*6400*/  @!P3 STG.E.U8 desc[UR36][R6.64+0xd9], R135 ;  /* 0x0000d9870600b986 */ /* 0x0001e2000c101124 */
[----:B------:R-:W-:Y:S05]  /*6410*/  @P5 BRA `(.L_x_264) ;  /* 0x00000000000c5947 */ /* 0x000fea0003800000 */
[----:B------:R-:W1:Y:S02]  /*6420*/  LDG.E.U8 R164, desc[UR36][R2.64+0xe0] ;  /* 0x0000e02402a47981 */ /* 0x000e64000c1e1100 */
[----:B-1----:R-:W-:-:S05]  /*6430*/  PRMT R11, R164, 0x8880, RZ ;  /* 0x00008880a40b7816 */ /* 0x002fca00000000ff */
[----:B------:R-:W-:-:S07]  /*6440*/  IMAD R10, R11, R152, RZ ;  /* 0x000000980b0a7224 */ /* 0x000fce00078e02ff */
.L_x_264:
[----:B------:R-:W-:Y:S05]  /*6450*/  BSYNC B1 ;  /* 0x0000000000017941 */ /* 0x000fea0003800000 */
.L_x_263:
[----:B-1----:R-:W-:Y:S01]  /*6460*/  @!P5 IMAD R11, R136, R153, R10 ;  /* 0x00000099880bd224 */ /* 0x002fe200078e020a */
[----:B------:R-:W-:Y:S04]  /*6470*/  BSSY B1, `(.L_x_265) ;  /* 0x0000006000017945 */ /* 0x000fe80003800000 */
[----:B------:R1:W-:Y:S01]  /*6480*/  @!P5 STG.E.U8 desc[UR36][R4.64+0xe0], R11 ;  /* 0x0000e00b0400d986 */ /* 0x0003e2000c101124 */
[----:B------:R-:W-:Y:S05]  /*6490*/  @P2 BRA `(.L_x_266) ;  /* 0x00000000000c2947 */ /* 0x000fea0003800000 */
[----:B------:R-:W1:Y:S02]  /*64a0*/  LDG.E.U8 R164, desc[UR36][R2.64+0xe1] ;  /* 0x0000e12402a47981 */ /* 0x000e64000c1e1100 */
[----:B-1----:R-:W-:-:S05]  /*64b0*/  PRMT R11, R164, 0x8880, RZ ;  /* 0x00008880a40b7816 */ /* 0x002fca00000000ff */
[----:B------:R-:W-:-:S07]  /*64c0*/  IMAD R10, R11, R152, RZ ;  /* 0x000000980b0a7224 */ /* 0x000fce00078e02ff */
.L_x_266:
[----:B------:R-:W-:Y:S05]  /*64d0*/  BSYNC B1 ;  /* 0x0000000000017941 */ /* 0x000fea0003800000 */
.L_x_265:
        /* <DEDUP_REMOVED lines=11> */
.L_x_268:
[----:B------:R-:W-:Y:S05]  /*6590*/  BSYNC B1 ;  /* 0x0000000000017941 */ /* 0x000fea0003800000 */
.L_x_267:
[----:B-1----:R-:W-:Y:S01]  /*65a0*/  @!P4 IMAD R11, R138, R153, R10 ;  /* 0x000000998a0bc224 */ /* 0x002fe200078e020a */
[----:B------:R-:W-:Y:S04]  /*65b0*/  BSSY B1, `(.L_x_269) ;  /* 0x0000006000017945 */ /* 0x000fe80003800000 */
[----:B------:R1:W-:Y:S01]  /*65c0*/  @!P4 STG.E.U8 desc[UR36][R6.64+0xe0], R11 ;  /* 0x0000e00b0600c986 */ /* 0x0003e2000c101124 */
[----:B------:R-:W-:Y:S05]  /*65d0*/  @P3 BRA `(.L_x_270) ;  /* 0x00000000000c3947 */ /* 0x000fea0003800000 */
[----:B------:R-:W1:Y:S02]  /*65e0*/  LDG.E.U8 R164, desc[UR36][R8.64+0xe1] ;  /* 0x0000e12408a47981 */ /* 0x000e64000c1e1100 */
[----:B-1----:R-:W-:-:S05]  /*65f0*/  PRMT R11, R164, 0x8880, RZ ;  /* 0x00008880a40b7816 */ /* 0x002fca00000000ff */
[----:B------:R-:W-:-:S07]  /*6600*/  IMAD R10, R11, R152, RZ ;  /* 0x000000980b0a7224 */ /* 0x000fce00078e02ff */
.L_x_270:
[----:B------:R-:W-:Y:S05]  /*6610*/  BSYNC B1 ;  /* 0x0000000000017941 */ /* 0x000fea0003800000 */
.L_x_269:
[----:B------:R-:W-:Y:S01]  /*6620*/  @!P3 IMAD R139, R139, R153, R10 ;  /* 0x000000998b8bb224 */ /* 0x000fe200078e020a */
[----:B------:R-:W-:Y:S04]  /*6630*/  BSSY B1, `(.L_x_271) ;  /* 0x0000006000017945 */ /* 0x000fe80003800000 */
[----:B------:R0:W-:Y:S01]  /*6640*/  @!P3 STG.E.U8 desc[UR36][R6.64+0xe1], R139 ;  /* 0x0000e18b0600b986 */ /* 0x0001e2000c101124 */
[----:B------:R-:W-:Y:S05]  /*6650*/  @P5 BRA `(.L_x_272) ;  /* 0x00000000000c5947 */ /* 0x000fea0003800000 */
[----:B------:R-:W1:Y:S02]  /*6660*/  LDG.E.U8 R164, desc[UR36][R2.64+0xe8] ;  /* 0x0000e82402a47981 */ /* 0x000e64000c1e1100 */
[----:B-1----:R-:W-:-:S05]  /*6670*/  PRMT R11, R164, 0x8880, RZ ;  /* 0x00008880a40b7816 */ /* 0x002fca00000000ff */
[----:B------:R-:W-:-:S07]  /*6680*/  IMAD R10, R11, R152, RZ ;  /* 0x000000980b0a7224 */ /* 0x000fce00078e02ff */
.L_x_272:
[----:B------:R-:W-:Y:S05]  /*6690*/  BSYNC B1 ;  /* 0x0000000000017941 */ /* 0x000fea0003800000 */
.L_x_271:
[----:B-1----:R-:W-:Y:S01]  /*66a0*/  @!P5 IMAD R11, R140, R153, R10 ;  /* 0x000000998c0bd224 */ /* 0x002fe200078e020a */
[----:B------:R-:W-:Y:S04]  /*66b0*/  BSSY B1, `(.L_x_273) ;  /* 0x0000006000017945 */ /* 0x000fe80003800000 */
[----:B------:R1:W-:Y:S01]  /*66c0*/  @!P5 STG.E.U8 desc[UR36][R4.64+0xe8], R11 ;  /* 0x0000e80b0400d986 */ /* 0x0003e2000c101124 */
[----:B------:R-:W-:Y:S05]  /*66d0*/  @P2 BRA `(.L_x_274) ;  /* 0x00000000000c2947 */ /* 0x000fea0003800000 */
[----:B------:R-:W1:Y:S02]  /*66e0*/  LDG.E.U8 R164, desc[UR36][R2.64+0xe9] ;  /* 0x0000e92402a47981 */ /* 0x000e64000c1e1100 */
[----:B-1----:R-:W-:-:S05]  /*66f0*/  PRMT R11, R164, 0x8880, RZ ;  /* 0x00008880a40b7816 */ /* 0x002fca00000000ff */
[----:B------:R-:W-:-:S07]  /*6700*/  IMAD R10, R11, R152, RZ ;  /* 0x000000980b0a7224 */ /* 0x000fce00078e02ff */
.L_x_274:
[----:B------:R-:W-:Y:S05]  /*6710*/  BSYNC B1 ;  /* 0x0000000000017941 */ /* 0x000fea0003800000 */
.L_x_273:
        /* <DEDUP_REMOVED lines=11> */
.L_x_276:
[----:B------:R-:W-:Y:S05]  /*67d0*/  BSYNC B1 ;  /* 0x0000000000017941 */ /* 0x000fea0003800000 */
.L_x_275:
[----:B-1----:R-:W-:Y:S01]  /*67e0*/  @!P4 IMAD R11, R142, R153, R10 ;  /* 0x000000998e0bc224 */ /* 0x002fe200078e020a */
[----:B------:R-:W-:Y:S04]  /*67f0*/  BSSY B1, `(.L_x_277) ;  /* 0x0000006000017945 */ /* 0x000fe80003800000 */
[----:B------:R1:W-:Y:S01]  /*6800*/  @!P4 STG.E.U8 desc[UR36][R6.64+0xe8], R11 ;  /* 0x0000e80b0600c986 */ /* 0x0003e2000c101124 */
[----:B------:R-:W-:Y:S05]  /*6810*/  @P3 BRA `(.L_x_278) ;  /* 0x00000000000c3947 */ /* 0x000fea0003800000 */
[----:B------:R-:W1:Y:S02]  /*6820*/  LDG.E.U8 R164, desc[UR36][R8.64+0xe9] ;  /* 0x0000e92408a47981 */ /* 0x000e64000c1e1100 */
[----:B-1----:R-:W-:-:S05]  /*6830*/  PRMT R11, R164, 0x8880, RZ ;  /* 0x00008880a40b7816 */ /* 0x002fca00000000ff */
[----:B------:R-:W-:-:S07]  /*6840*/  IMAD R10, R11, R152, RZ ;  /* 0x000000980b0a7224 */ /* 0x000fce00078e02ff */
.L_x_278:
[----:B------:R-:W-:Y:S05]  /*6850*/  BSYNC B1 ;  /* 0x0000000000017941 */ /* 0x000fea0003800000 */
.L_x_277:
[----:B------:R-:W-:Y:S01]  /*6860*/  @!P3 IMAD R143, R143, R153, R10 ;  /* 0x000000998f8fb224 */ /* 0x000fe200078e020a */
[----:B------:R-:W-:Y:S04]  /*6870*/  BSSY B1, `(.L_x_279) ;  /* 0x0000006000017945 */ /* 0x000fe80003800000 */
[----:B------:R0:W-:Y:S01]  /*6880*/  @!P3 STG.E.U8 desc[UR36][R6.64+0xe9], R143 ;  /* 0x0000e98f0600b986 */ /* 0x0001e2000c101124 */
[----:B------:R-:W-:Y:S05]  /*6890*/  @P5 BRA `(.L_x_280) ;  /* 0x00000000000c5947 */ /* 0x000fea0003800000 */
[----:B------:R-:W1:Y:S02]  /*68a0*/  LDG.E.U8 R164, desc[UR36][R2.64+0xf0] ;  /* 0x0000f02402a47981 */ /* 0x000e64000c1e1100 */
[----:B-1----:R-:W-:-:S05]  /*68b0*/  PRMT R11, R164, 0x8880, RZ ;  /* 0x00008880a40b7816 */ /* 0x002fca00000000ff */
[----:B------:R-:W-:-:S07]  /*68c0*/  IMAD R10, R11, R152, RZ ;  /* 0x000000980b0a7224 */ /* 0x000fce00078e02ff */
.L_x_280:
[----:B------:R-:W-:Y:S05]  /*68d0*/  BSYNC B1 ;  /* 0x0000000000017941 */ /* 0x000fea0003800000 */
.L_x_279:
[----:B-1----:R-:W-:Y:S01]  /*68e0*/  @!P5 IMAD R11, R144, R153, R10 ;  /* 0x00000099900bd224 */ /* 0x002fe200078e020a */
[----:B------:R-:W-:Y:S04]  /*68f0*/  BSSY B1, `(.L_x_281) ;  /* 0x0000006000017945 */ /* 0x000fe80003800000 */
[----:B------:R1:W-:Y:S01]  /*6900*/  @!P5 STG.E.U8 desc[UR36][R4.64+0xf0], R11 ;  /* 0x0000f00b0400d986 */ /* 0x0003e2000c101124 */
[----:B------:R-:W-:Y:S05]  /*6910*/  @P2 BRA `(.L_x_282) ;  /* 0x00000000000c2947 */ /* 0x000fea0003800000 */
[----:B------:R-:W1:Y:S02]  /*6920*/  LDG.E.U8 R164, desc[UR36][R2.64+0xf1] ;  /* 0x0000f12402a47981 */ /* 0x000e64000c1e1100 */
[----:B-1----:R-:W-:-:S05]  /*6930*/  PRMT R11, R164, 0x8880, RZ ;  /* 0x00008880a40b7816 */ /* 0x002fca00000000ff */
[----:B------:R-:W-:-:S07]  /*6940*/  IMAD R10, R11, R152, RZ ;  /* 0x000000980b0a7224 */ /* 0x000fce00078e02ff */
.L_x_282:
[----:B------:R-:W-:Y:S05]  /*6950*/  BSYNC B1 ;  /* 0x0000000000017941 */ /* 0x000fea0003800000 */
.L_x_281:
[C---:B------:R-:W-:Y:S01]  /*6960*/  ISETP.LT.OR P4, PT, R0.reuse, 0xf1, !P0 ;  /* 0x000000f10000780c */ /* 0x040fe20004781670 */
[----:B------:R-:W-:Y:S01]  /*6970*/  @!P2 IMAD R145, R145, R153, R10 ;  /* 0x000000999191a224 */ /* 0x000fe200078e020a */
[----:B------:R-:W-:Y:S01]  /*6980*/  BSSY B1, `(.L_x_283) ;  /* 0x000000a000017945 */ /* 0x000fe20003800000 */
[C---:B------:R-:W-:Y:S02]  /*6990*/  ISETP.LT.OR P3, PT, R0.reuse, 0xf2, !P0 ;  /* 0x000000f20000780c */ /* 0x040fe40004761670 */
        /* <DEDUP_REMOVED lines=8> */
.L_x_284:
[----:B------:R-:W-:Y:S05]  /*6a20*/  BSYNC B1 ;  /* 0x0000000000017941 */ /* 0x000fea0003800000 */
.L_x_283:
[----:B-1----:R-:W-:Y:S01]  /*6a30*/  @!P4 IMAD R11, R146, R153, R10 ;  /* 0x00000099920bc224 */ /* 0x002fe200078e020a */
[----:B------:R-:W-:Y:S04]  /*6a40*/  BSSY B1, `(.L_x_285) ;  /* 0x0000006000017945 */ /* 0x000fe80003800000 */
[----:B------:R1:W-:Y:S01]  /*6a50*/  @!P4 STG.E.U8 desc[UR36][R6.64+0xf0], R11 ;  /* 0x0000f00b0600c986 */ /* 0x0003e2000c101124 */
[----:B------:R-:W-:Y:S05]  /*6a60*/  @P3 BRA `(.L_x_286) ;  /* 0x00000000000c3947 */ /* 0x000fea0003800000 */
[----:B------:R-:W1:Y:S02]  /*6a70*/  LDG.E.U8 R164, desc[UR36][R8.64+0xf1] ;  /* 0x0000f12408a47981 */ /* 0x000e64000c1e1100 */
[----:B-1----:R-:W-:-:S05]  /*6a80*/  PRMT R11, R164, 0x8880, RZ ;  /* 0x00008880a40b7816 */ /* 0x002fca00000000ff */
[----:B------:R-:W-:-:S07]  /*6a90*/  IMAD R10, R11, R152, RZ ;  /* 0x000000980b0a7224 */ /* 0x000fce00078e02ff */
.L_x_286:
[----:B------:R-:W-:Y:S05]  /*6aa0*/  BSYNC B1 ;  /* 0x0000000000017941 */ /* 0x000fea0003800000 */
.L_x_285:
[----:B------:R-:W-:Y:S01]  /*6ab0*/  @!P3 IMAD R147, R147, R153, R10 ;  /* 0x000000999393b224 */ /* 0x000fe200078e020a */
[----:B------:R-:W-:Y:S04]  /*6ac0*/  BSSY B1, `(.L_x_287) ;  /* 0x0000006000017945 */ /* 0x000fe80003800000 */
[----:B------:R0:W-:Y:S01]  /*6ad0*/  @!P3 STG.E.U8 desc[UR36][R6.64+0xf1], R147 ;  /* 0x0000f1930600b986 */ /* 0x0001e2000c101124 */
[----:B------:R-:W-:Y:S05]  /*6ae0*/  @P2 BRA `(.L_x_288) ;  /* 0x00000000000c2947 */ /* 0x000fea0003800000 */
[----:B------:R-:W1:Y:S02]  /*6af0*/  LDG.E.U8 R164, desc[UR36][R2.64+0xf8] ;  /* 0x0000f82402a47981 */ /* 0x000e64000c1e1100 */
[----:B-1----:R-:W-:-:S05]  /*6b00*/  PRMT R11, R164, 0x8880, RZ ;  /* 0x00008880a40b7816 */ /* 0x002fca00000000ff */
[----:B------:R-:W-:-:S07]  /*6b10*/  IMAD R10, R11, R152, RZ ;  /* 0x000000980b0a7224 */ /* 0x000fce00078e02ff */
.L_x_288:
[----:B------:R-:W-:Y:S05]  /*6b20*/  BSYNC B1 ;  /* 0x0000000000017941 */ /* 0x000fea0003800000 */
.L_x_287:
[----:B-1----:R-:W-:Y:S01]  /*6b30*/  @!P2 IMAD R11, R148, R153, R10 ;  /* 0x00000099940ba224 */ /* 0x002fe200078e020a */
[----:B------:R-:W-:Y:S04]  /*6b40*/  BSSY B1, `(.L_x_289) ;  /* 0x0000006000017945 */ /* 0x000fe80003800000 */
[----:B------:R1:W-:Y:S01]  /*6b50*/  @!P2 STG.E.U8 desc[UR36][R4.64+0xf8], R11 ;  /* 0x0000f80b0400a986 */ /* 0x0003e2000c101124 */
[----:B------:R-:W-:Y:S05]  /*6b60*/  @P1 BRA `(.L_x_290) ;  /* 0x00000000000c1947 */ /* 0x000fea0003800000 */
[----:B------:R-:W1:Y:S02]  /*6b70*/  LDG.E.U8 R164, desc[UR36][R2.64+0xf9] ;  /* 0x0000f92402a47981 */ /* 0x000e64000c1e1100 */
[----:B-1----:R-:W-:-:S05]  /*6b80*/  PRMT R11, R164, 0x8880, RZ ;  /* 0x00008880a40b7816 */ /* 0x002fca00000000ff */
[----:B------:R-:W-:-:S07]  /*6b90*/  IMAD R10, R11, R152, RZ ;  /* 0x000000980b0a7224 */ /* 0x000fce00078e02ff */
.L_x_290:
[----:B------:R-:W-:Y:S05]  /*6ba0*/  BSYNC B1 ;  /* 0x0000000000017941 */ /* 0x000fea0003800000 */
.L_x_289:
[----:B------:R-:W-:Y:S01]  /*6bb0*/  @!P1 IMAD R149, R149, R153, R10 ;  /* 0x0000009995959224 */ /* 0x000fe200078e020a */
[----:B------:R-:W-:Y:S04]  /*6bc0*/  BSSY B1, `(.L_x_291) ;  /* 0x0000006000017945 */ /* 0x000fe80003800000 */
[----:B------:R0:W-:Y:S01]  /*6bd0*/  @!P1 STG.E.U8 desc[UR36][R4.64+0xf9], R149 ;  /* 0x0000f99504009986 */ /* 0x0001e2000c101124 */
[----:B------:R-:W-:Y:S05]  /*6be0*/  @P5 BRA `(.L_x_292) ;  /* 0x00000000000c5947 */ /* 0x000fea0003800000 */
[----:B------:R-:W0:Y:S02]  /*6bf0*/  LDG.E.U8 R164, desc[UR36][R8.64+0xf8] ;  /* 0x0000f82408a47981 */ /* 0x000e24000c1e1100 */
[----:B0-----:R-:W-:-:S05]  /*6c00*/  PRMT R3, R164, 0x8880, RZ ;  /* 0x00008880a4037816 */ /* 0x001fca00000000ff */
[----:B------:R-:W-:-:S07]  /*6c10*/  IMAD R10, R3, R152, RZ ;  /* 0x00000098030a7224 */ /* 0x000fce00078e02ff */
.L_x_292:
[----:B------:R-:W-:Y:S05]  /*6c20*/  BSYNC B1 ;  /* 0x0000000000017941 */ /* 0x000fea0003800000 */
.L_x_291:
[----:B0-----:R-:W-:Y:S01]  /*6c30*/  @!P5 IMAD R3, R150, R153, R10 ;  /* 0x000000999603d224 */ /* 0x001fe200078e020a */
[----:B------:R-:W-:Y:S01]  /*6c40*/  ISETP.LT.OR P0, PT, R0, 0xfa, !P0 ;  /* 0x000000fa0000780c */ /* 0x000fe20004701670 */
[----:B------:R-:W-:Y:S03]  /*6c50*/  BSSY B1, `(.L_x_293) ;  /* 0x0000006000017945 */ /* 0x000fe60003800000 */
[----:B------:R0:W-:Y:S09]  /*6c60*/  @!P5 STG.E.U8 desc[UR36][R6.64+0xf8], R3 ;  /* 0x0000f8030600d986 */ /* 0x0001f2000c101124 */
[----:B------:R-:W-:Y:S05]  /*6c70*/  @P0 BRA `(.L_x_294) ;  /* 0x00000000000c0947 */ /* 0x000fea0003800000 */
[----:B------:R-:W0:Y:S02]  /*6c80*/  LDG.E.U8 R164, desc[UR36][R8.64+0xf9] ;  /* 0x0000f92408a47981 */ /* 0x000e24000c1e1100 */
[----:B0-----:R-:W-:-:S05]  /*6c90*/  PRMT R3, R164, 0x8880, RZ ;  /* 0x00008880a4037816 */ /* 0x001fca00000000ff */
[----:B------:R-:W-:-:S07]  /*6ca0*/  IMAD R10, R3, R152, RZ ;  /* 0x00000098030a7224 */ /* 0x000fce00078e02ff */
.L_x_294:
[----:B------:R-:W-:Y:S05]  /*6cb0*/  BSYNC B1 ;  /* 0x0000000000017941 */ /* 0x000fea0003800000 */
.L_x_293:
[----:B------:R-:W-:Y:S01]  /*6cc0*/  IMAD R151, R151, R153, R10 ;  /* 0x0000009997977224 */ /* 0x000fe200078e020a */
[----:B------:R-:W-:Y:S06]  /*6cd0*/  @P0 BRA `(.L_x_295) ;  /* 0x0000001800100947 */ /* 0x000fec0003800000 */
[----:B------:R0:W-:Y:S01]  /*6ce0*/  STG.E.U8 desc[UR36][R6.64+0xf9], R151 ;  /* 0x0000f99706007986 */ /* 0x0001e2000c101124 */
[----:B------:R-:W-:Y:S05]  /*6cf0*/  BRA `(.L_x_295) ;  /* 0x0000001800087947 */ /* 0x000fea0003800000 */
.L_x_38:
[C---:B------:R-:W-:Y:S02]  /*6d00*/  ISETP.GE.AND P1, PT, R22.reuse, 0x1, PT ;  /* 0x000000011600780c */ /* 0x040fe40003f26270 */
[----:B------:R-:W-:Y:S02]  /*6d10*/  ISETP.GE.AND P0, PT, R22, 0x9, PT ;  /* 0x000000091600780c */ /* 0x000fe40003f06270 */
[C---:B------:R-:W-:Y:S02]  /*6d20*/  ISETP.LT.OR P4, PT, R0.reuse, 0x1, !P1 ;  /* 0x000000010000780c */ /* 0x040fe40004f81670 */
[C---:B------:R-:W-:Y:S02]  /*6d30*/  ISETP.LT.OR P3, PT, R0.reuse, 0x2, !P1 ;  /* 0x000000020000780c */ /* 0x040fe40004f61670 */
[C---:B------:R-:W-:Y:S02]  /*6d40*/  ISETP.LT.OR P2, PT, R0.reuse, 0x1, !P0 ;  /* 0x000000010000780c */ /* 0x040fe40004741670 */
[----:B------:R-:W-:-:S07]  /*6d50*/  ISETP.LT.OR P5, PT, R0, 0x2, !P0 ;  /* 0x000000020000780c */ /* 0x000fce00047a1670 */
[-C--:B------:R-:W-:Y:S02]  /*6d60*/  @!P4 IMAD R3, R24, R153.reuse, RZ ;  /* 0x000000991803c224 */ /* 0x080fe400078e02ff */
[-C--:B------:R-:W-:Y:S02]  /*6d70*/  @!P3 IMAD R25, R25, R153.reuse, RZ ;  /* 0x000000991919b224 */ /* 0x080fe400078e02ff */
[-C--:B------:R-:W-:Y:S01]  /*6d80*/  @!P2 IMAD R9, R26, R153.reuse, RZ ;  /* 0x000000991a09a224 */ /* 0x080fe200078e02ff */
[----:B------:R0:W-:Y:S01]  /*6d90*/  @!P4 STG.E.U8 desc[UR36][R4.64], R3 ;  /* 0x000000030400c986 */ /* 0x0001e2000c101124 */
[C---:B------:R-:W-:Y:S01]  /*6da0*/  ISETP.LT.OR P4, PT, R0.reuse, 0x9, !P1 ;  /* 0x000000090000780c */ /* 0x040fe20004f81670 */
[----:B------:R-:W-:Y:S02]  /*6db0*/  @!P5 IMAD R27, R27, R153, RZ ;  /* 0x000000991b1bd224 */ /* 0x000fe400078e02ff */
[----:B------:R-:W-:Y:S01]  /*6dc0*/  @!P3 STG.E.U8 desc[UR36][R4.64+0x1], R25 ;  /* 0x000001190400b986 */ /* 0x000fe2000c101124 */
[----:B------:R-:W-:-:S03]  /*6dd0*/  ISETP.LT.OR P3, PT, R0, 0xa, !P1 ;  /* 0x0000000a0000780c */ /* 0x000fc60004f61670 */
[----:B------:R1:W-:Y:S01]  /*6de0*/  @!P2 STG.E.U8 desc[UR36][R6.64], R9 ;  /* 0x000000090600a986 */ /* 0x0003e2000c101124 */
[----:B------:R-:W-:-:S03]  /*6df0*/  ISETP.LT.OR P2, PT, R0, 0x9, !P0 ;  /* 0x000000090000780c */ /* 0x000fc60004741670 */
[----:B------:R-:W-:Y:S01]  /*6e00*/  @!P5 STG.E.U8 desc[UR36][R6.64+0x1], R27 ;  /* 0x0000011b0600d986 */ /* 0x000fe2000c101124 */
[----:B------:R-:W-:Y:S01]  /*6e10*/  ISETP.LT.OR P5, PT, R0, 0xa, !P0 ;  /* 0x0000000a0000780c */ /* 0x000fe200047a1670 */
[----:B------:R-:W-:-:S04]  /*6e20*/  @!P4 IMAD R11, R28, R153, RZ ;  /* 0x000000991c0bc224 */ /* 0x000fc800078e02ff */
[-C--:B------:R-:W-:Y:S01]  /*6e30*/  @!P3 IMAD R29, R29, R153.reuse, RZ ;  /* 0x000000991d1db224 */ /* 0x080fe200078e02ff */
[----:B------:R-:W-:Y:S01]  /*6e40*/  @!P4 STG.E.U8 desc[UR36][R4.64+0x8], R11 ;  /* 0x0000080b0400c986 */ /* 0x000fe2000c101124 */
[----:B------:R-:W-:Y:S02]  /*6e50*/  ISETP.LT.OR P4, PT, R0, 0x11, !P1 ;  /* 0x000000110000780c */ /* 0x000fe40004f81670 */
[-C--:B0-----:R-:W-:Y:S01]  /*6e60*/  @!P2 IMAD R3, R30, R153.reuse, RZ ;  /* 0x000000991e03a224 */ /* 0x081fe200078e02ff */
[----:B------:R-:W-:Y:S01]  /*6e70*/  @!P3 STG.E.U8 desc[UR36][R4.64+0x9], R29 ;  /* 0x0000091d0400b986 */ /* 0x000fe2000c101124 */
[C---:B------:R-:W-:Y:S02]  /*6e80*/  ISETP.LT.OR P3, PT, R0.reuse, 0x12, !P1 ;  /* 0x000000120000780c */ /* 0x040fe40004f61670 */
[----:B------:R-:W-:Y:S01]  /*6e90*/  @!P5 IMAD R31, R31, R153, RZ ;  /* 0x000000991f1fd224 */ /* 0x000fe200078e02ff */
[----:B------:R0:W-:Y:S01]  /*6ea0*/  @!P2 STG.E.U8 desc[UR36][R6.64+0x8], R3 ;  /* 0x000008030600a986 */ /* 0x0001e2000c101124 */
[----:B------:R-:W-:-:S03]  /*6eb0*/  ISETP.LT.OR P2, PT, R0, 0x11, !P0 ;  /* 0x000000110000780c */ /* 0x000fc60004741670 */
[----:B------:R-:W-:Y:S01]  /*6ec0*/  @!P5 STG.E.U8 desc[UR36][R6.64+0x9], R31 ;  /* 0x0000091f0600d986 */ /* 0x000fe2000c101124 */
[----:B------:R-:W-:Y:S01]  /*6ed0*/  ISETP.LT.OR P5, PT, R0, 0x12, !P0 ;  /* 0x000000120000780c */ /* 0x000fe200047a1670 */
[----:B-1----:R-:W-:-:S04]  /*6ee0*/  @!P4 IMAD R9, R32, R153, RZ ;  /* 0x000000992009c224 */ /* 0x002fc800078e02ff */
        /* <DEDUP_REMOVED lines=301> */
[----:B------:R1:W-:Y:S01]  /*81c0*/  @!P4 STG.E.U8 desc[UR36][R4.64+0xd8], R11 ;  /* 0x0000d80b0400c986 */ /* 0x0003e2000c101124 */
        /* <DEDUP_REMOVED lines=13> */
[-C--:B-1----:R-:W-:Y:S01]  /*82a0*/  @!P2 IMAD R11, R138, R153.reuse, RZ ;  /* 0x000000998a0ba224 */ /* 0x082fe200078e02ff */
[----:B------:R-:W-:Y:S01]  /*82b0*/  @!P3 STG.E.U8 desc[UR36][R4.64+0xe1], R137 ;  /* 0x0000e1890400b986 */ /* 0x000fe2000c101124 */
[C---:B------:R-:W-:Y:S02]  /*82c0*/  ISETP.LT.OR P3, PT, R0.reuse, 0xea, !P1 ;  /* 0x000000ea0000780c */ /* 0x040fe40004f61670 */
[----:B------:R-:W-:Y:S01]  /*82d0*/  @!P5 IMAD R139, R139, R153, RZ ;  /* 0x000000998b8bd224 */ /* 0x000fe200078e02ff */
[----:B------:R1:W-:Y:S01]  /*82e0*/  @!P2 STG.E.U8 desc[UR36][R6.64+0xe0], R11 ;  /* 0x0000e00b0600a986 */ /* 0x0003e2000c101124 */
[----:B------:R-:W-:-:S03]  /*82f0*/  ISETP.LT.OR P2, PT, R0, 0xe9, !P0 ;  /* 0x000000e90000780c */ /* 0x000fc60004741670 */
[----:B------:R-:W-:Y:S01]  /*8300*/  @!P5 STG.E.U8 desc[UR36][R6.64+0xe1], R139 ;  /* 0x0000e18b0600d986 */ /* 0x000fe2000c101124 */
[----:B------:R-:W-:Y:S01]  /*8310*/  ISETP.LT.OR P5, PT, R0, 0xea, !P0 ;  /* 0x000000ea0000780c */ /* 0x000fe200047a1670 */
[----:B0-----:R-:W-:-:S04]  /*8320*/  @!P4 IMAD R3, R140, R153, RZ ;  /* 0x000000998c03c224 */ /* 0x001fc800078e02ff */
[-C--:B------:R-:W-:Y:S01]  /*8330*/  @!P3 IMAD R141, R141, R153.reuse, RZ ;  /* 0x000000998d8db224 */ /* 0x080fe200078e02ff */
[----:B------:R0:W-:Y:S01]  /*8340*/  @!P4 STG.E.U8 desc[UR36][R4.64+0xe8], R3 ;  /* 0x0000e8030400c986 */ /* 0x0001e2000c101124 */
[----:B------:R-:W-:Y:S02]  /*8350*/  ISETP.LT.OR P4, PT, R0, 0xf2, !P1 ;  /* 0x000000f20000780c */ /* 0x000fe40004f81670 */
[-C--:B--2---:R-:W-:Y:S01]  /*8360*/  @!P2 IMAD R9, R142, R153.reuse, RZ ;  /* 0x000000998e09a224 */ /* 0x084fe200078e02ff */
[----:B------:R-:W-:Y:S01]  /*8370*/  @!P3 STG.E.U8 desc[UR36][R4.64+0xe9], R141 ;  /* 0x0000e98d0400b986 */ /* 0x000fe2000c101124 */
[C---:B------:R-:W-:Y:S02]  /*8380*/  ISETP.LT.OR P3, PT, R0.reuse, 0xf1, !P1 ;  /* 0x000000f10000780c */ /* 0x040fe40004f61670 */
[----:B------:R-:W-:Y:S01]  /*8390*/  @!P5 IMAD R143, R143, R153, RZ ;  /* 0x000000998f8fd224 */ /* 0x000fe200078e02ff */
[----:B------:R-:W-:Y:S01]  /*83a0*/  @!P2 STG.E.U8 desc[UR36][R6.64+0xe8], R9 ;  /* 0x0000e8090600a986 */ /* 0x000fe2000c101124 */
[----:B------:R-:W-:-:S03]  /*83b0*/  ISETP.LT.OR P2, PT, R0, 0xf1, !P0 ;  /* 0x000000f10000780c */ /* 0x000fc60004741670 */
[----:B------:R-:W-:Y:S01]  /*83c0*/  @!P5 STG.E.U8 desc[UR36][R6.64+0xe9], R143 ;  /* 0x0000e98f0600d986 */ /* 0x000fe2000c101124 */
[----:B------:R-:W-:Y:S01]  /*83d0*/  ISETP.LT.OR P5, PT, R0, 0xf9, !P0 ;  /* 0x000000f90000780c */ /* 0x000fe200047a1670 */
[----:B------:R-:W-:-:S04]  /*83e0*/  @!P4 IMAD R145, R145, R153, RZ ;  /* 0x000000999191c224 */ /* 0x000fc800078e02ff */
[-C--:B-1----:R-:W-:Y:S01]  /*83f0*/  @!P3 IMAD R11, R144, R153.reuse, RZ ;  /* 0x00000099900bb224 */ /* 0x082fe200078e02ff */
[----:B------:R-:W-:Y:S01]  /*8400*/  @!P4 STG.E.U8 desc[UR36][R4.64+0xf1], R145 ;  /* 0x0000f1910400c986 */ /* 0x000fe2000c101124 */
[C---:B------:R-:W-:Y:S02]  /*8410*/  ISETP.LT.OR P4, PT, R0.reuse, 0xf2, !P0 ;  /* 0x000000f20000780c */ /* 0x040fe40004781670 */
[C---:B------:R-:W-:Y:S01]  /*8420*/  ISETP.LT.OR P0, PT, R0.reuse, 0xfa, !P0 ;  /* 0x000000fa0000780c */ /* 0x040fe20004701670 */
[----:B------:R1:W-:Y:S01]  /*8430*/  @!P3 STG.E.U8 desc[UR36][R4.64+0xf0], R11 ;  /* 0x0000f00b0400b986 */ /* 0x0003e2000c101124 */
[----:B------:R-:W-:Y:S01]  /*8440*/  ISETP.LT.OR P3, PT, R0, 0xf9, !P1 ;  /* 0x000000f90000780c */ /* 0x000fe20004f61670 */
[----:B0-----:R-:W-:Y:S01]  /*8450*/  @!P2 IMAD R3, R146, R153, RZ ;  /* 0x000000999203a224 */ /* 0x001fe200078e02ff */
[----:B------:R-:W-:-:S04]  /*8460*/  ISETP.LT.OR P1, PT, R0, 0xfa, !P1 ;  /* 0x000000fa0000780c */ /* 0x000fc80004f21670 */
[----:B------:R0:W-:Y:S03]  /*8470*/  @!P2 STG.E.U8 desc[UR36][R6.64+0xf0], R3 ;  /* 0x0000f0030600a986 */ /* 0x0001e6000c101124 */
[-C--:B------:R-:W-:Y:S02]  /*8480*/  @!P4 IMAD R147, R147, R153.reuse, RZ ;  /* 0x000000999393c224 */ /* 0x080fe400078e02ff */
[-C--:B-1----:R-:W-:Y:S02]  /*8490*/  @!P5 IMAD R11, R150, R153.reuse, RZ ;  /* 0x00000099960bd224 */ /* 0x082fe400078e02ff */
[-C--:B------:R-:W-:Y:S01]  /*84a0*/  @!P3 IMAD R9, R148, R153.reuse, RZ ;  /* 0x000000999409b224 */ /* 0x080fe200078e02ff */
[----:B------:R0:W-:Y:S01]  /*84b0*/  @!P4 STG.E.U8 desc[UR36][R6.64+0xf1], R147 ;  /* 0x0000f1930600c986 */ /* 0x0001e2000c101124 */
[-C--:B------:R-:W-:Y:S02]  /*84c0*/  @!P1 IMAD R149, R149, R153.reuse, RZ ;  /* 0x0000009995959224 */ /* 0x080fe400078e02ff */
[----:B------:R-:W-:Y:S01]  /*84d0*/  @!P0 IMAD R151, R151, R153, RZ ;  /* 0x0000009997978224 */ /* 0x000fe200078e02ff */
[----:B------:R0:W-:Y:S04]  /*84e0*/  @!P3 STG.E.U8 desc[UR36][R4.64+0xf8], R9 ;  /* 0x0000f8090400b986 */ /* 0x0001e8000c101124 */
[----:B------:R0:W-:Y:S04]  /*84f0*/  @!P1 STG.E.U8 desc[UR36][R4.64+0xf9], R149 ;  /* 0x0000f99504009986 */ /* 0x0001e8000c101124 */
[----:B------:R0:W-:Y:S04]  /*8500*/  @!P5 STG.E.U8 desc[UR36][R6.64+0xf8], R11 ;  /* 0x0000f80b0600d986 */ /* 0x0001e8000c101124 */
[----:B------:R0:W-:Y:S02]  /*8510*/  @!P0 STG.E.U8 desc[UR36][R6.64+0xf9], R151 ;  /* 0x0000f99706008986 */ /* 0x0001e4000c101124 */
.L_x_295:
[----:B------:R-:W-:Y:S05]  /*8520*/  BSYNC B0 ;  /* 0x0000000000007941 */ /* 0x000fea0003800000 */
.L_x_37:
[----:B0-----:R-:W2:Y:S01]  /*8530*/  LDL.64 R2, [R1] ;  /* 0x0000000001027983 */ /* 0x001ea20000100a00 */
[----:B------:R-:W-:Y:S01]  /*8540*/  ULDC.64 UR4, c[0x0][0x650] ;  /* 0x0001940000047ab9 */ /* 0x000fe20000000a00 */
[----:B------:R0:W-:Y:S01]  /*8550*/  SYNCS.ARRIVE.TRANS64.A1T0 RZ, [R162+UR45], RZ ;  /* 0x000000ffa2ff79a7 */ /* 0x0001e2000810002d */
[----:B------:R-:W-:Y:S01]  /*8560*/  PRMT R0, RZ, 0x7610, R0 ;  /* 0x00007610ff007816 */ /* 0x000fe20000000000 */
[----:B------:R-:W-:Y:S02]  /*8570*/  IMAD.MOV.U32 R19, RZ, RZ, -0x1 ;  /* 0xffffffffff137424 */ /* 0x000fe400078e00ff */
[----:B------:R-:W-:Y:S01]  /*8580*/  IMAD.MOV.U32 R22, RZ, RZ, -0x1 ;  /* 0xffffffffff167424 */ /* 0x000fe200078e00ff */
[----:B--2---:R-:W-:-:S04]  /*8590*/  LEA R18, P0, R2, R18, 0x1 ;  /* 0x0000001202127211 */ /* 0x004fc800078008ff */
[----:B------:R-:W-:Y:S01]  /*85a0*/  LEA.HI.X R17, R2, R17, R23, 0x1, P0 ;  /* 0x0000001102117211 */ /* 0x000fe200000f0c17 */
[----:B------:R-:W-:Y:S01]  /*85b0*/  IMAD.MOV.U32 R2, RZ, RZ, -0x1 ;  /* 0xffffffffff027424 */ /* 0x000fe200078e00ff */
[----:B------:R-:W-:-:S04]  /*85c0*/  ISETP.GE.U32.AND P0, PT, R18, UR4, PT ;  /* 0x0000000412007c0c */ /* 0x000fc8000bf06070 */
[----:B------:R-:W-:-:S13]  /*85d0*/  ISETP.GE.U32.AND.EX P0, PT, R17, UR5, PT, P0 ;  /* 0x0000000511007c0c */ /* 0x000fda000bf06100 */
[----:B0-----:R-:W-:Y:S05]  /*85e0*/  @P0 BRA `(.L_x_296) ;  /* 0x0000000400700947 */ /* 0x001fea0003800000 */
[----:B------:R-:W0:Y:S01]  /*85f0*/  S2R R10, SR_CTAID.X ;  /* 0x00000000000a7919 */ /* 0x000e220000002500 */
[----:B------:R-:W2:Y:S01]  /*8600*/  LDC.64 R8, c[0x0][0x628] ;  /* 0x00018a00ff087b82 */ /* 0x000ea20000000a00 */
[----:B------:R-:W-:Y:S01]  /*8610*/  ULDC UR4, c[0x0][0x150] ;  /* 0x0000540000047ab9 */ /* 0x000fe20000000800 */
[----:B---3--:R-:W-:Y:S01]  /*8620*/  IMAD.MOV.U32 R6, RZ, RZ, R18 ;  /* 0x000000ffff067224 */ /* 0x008fe200078e0012 */
[----:B------:R-:W3:Y:S01]  /*8630*/  S2R R20, SR_CTAID.Y ;  /* 0x0000000000147919 */ /* 0x000ee20000002600 */
[----:B------:R-:W-:-:S04]  /*8640*/  IMAD.MOV.U32 R7, RZ, RZ, R17 ;  /* 0x000000ffff077224 */ /* 0x000fc800078e0011 */
[----:B------:R-:W1:Y:S08]  /*8650*/  LDC R15, c[0x0][0x144] ;  /* 0x00005100ff0f7b82 */ /* 0x000e700000000800 */
[----:B------:R-:W1:Y:S08]  /*8660*/  LDC R0, c[0x0][0x630] ;  /* 0x00018c00ff007b82 */ /* 0x000e700000000800 */
[----:B------:R-:W1:Y:S01]  /*8670*/  LDC.64 R12, c[0x0][0x620] ;  /* 0x00018800ff0c7b82 */ /* 0x000e620000000a00 */
[----:B--2---:R-:W-:-:S04]  /*8680*/  ISETP.NE.U32.AND P0, PT, R8, RZ, PT ;  /* 0x000000ff0800720c */ /* 0x004fc80003f05070 */
[----:B------:R-:W-:Y:S02]  /*8690*/  ISETP.NE.AND.EX P0, PT, R9, RZ, PT, P0 ;  /* 0x000000ff0900720c */ /* 0x000fe40003f05300 */
[----:B0-----:R-:W-:-:S05]  /*86a0*/  I2FP.F32.U32 R2, R10 ;  /* 0x0000000a00027245 */ /* 0x001fca0000201000 */
[----:B------:R-:W-:-:S04]  /*86b0*/  FMUL R2, R2, UR4 ;  /* 0x0000000402027c20 */ /* 0x000fc80008400000 */
[----:B------:R0:W2:Y:S02]  /*86c0*/  F2I.U32.TRUNC.NTZ R14, R2 ;  /* 0x00000002000e7305 */ /* 0x0000a4000020f000 */
[----:B---3--:R-:W-:Y:S05]  /*86d0*/  @!P0 BRA `(.L_x_297) ;  /* 0x0000000000288947 */ /* 0x008fea0003800000 */
[----:B------:R-:W3:Y:S02]  /*86e0*/  LDC R3, c[0x0][0x634] ;  /* 0x00018d00ff037b82 */ /* 0x000ee40000000800 */
[----:B---3--:R-:W-:-:S05]  /*86f0*/  IADD3 R7, P0, R18, R3, RZ ;  /* 0x0000000312077210 */ /* 0x008fca0007f1e0ff */
[----:B-1----:R-:W-:-:S04]  /*8700*/  IMAD.X R11, RZ, RZ, R17, P0 ;  /* 0x000000ffff0b7224 */ /* 0x002fc800000e0611 */
[----:B0-----:R-:W-:-:S04]  /*8710*/  IMAD.WIDE.U32 R2, R11, R8, RZ ;  /* 0x000000080b027225 */ /* 0x001fc800078e00ff */
[----:B----4-:R-:W-:-:S04]  /*8720*/  IMAD.WIDE.U32 R4, P0, R7, R9, R2 ;  /* 0x0000000907047225 */ /* 0x010fc80007800002 */
[----:B------:R-:W-:-:S04]  /*8730*/  IMAD.WIDE.U32 R2, R7, R8, RZ ;  /* 0x0000000807027225 */ /* 0x000fc800078e00ff */
[----:B------:R-:W-:Y:S01]  /*8740*/  IMAD.X R7, RZ, RZ, RZ, P0 ;  /* 0x000000ffff077224 */ /* 0x000fe200000e06ff */
[----:B------:R-:W-:Y:S01]  /*8750*/  IADD3 RZ, P0, R3, R4, RZ ;  /* 0x0000000403ff7210 */ /* 0x000fe20007f1e0ff */
[----:B------:R-:W-:-:S04]  /*8760*/  IMAD.MOV.U32 R6, RZ, RZ, R5 ;  /* 0x000000ffff067224 */ /* 0x000fc800078e0005 */
[----:B------:R-:W-:-:S08]  /*8770*/  IMAD.WIDE.U32.X R6, R11, R9, R6, P0 ;  /* 0x000000090b067225 */ /* 0x000fd000000e0406 */
.L_x_297:
[----:B------:R-:W3:Y:S01]  /*8780*/  LDC.64 R26, c[0x0][0x640] ;  /* 0x00019000ff1a7b82 */ /* 0x000ee20000000a00 */
[-C--:B-1----:R-:W-:Y:S01]  /*8790*/  SHF.R.U64 R11, R6, R0.reuse, R7 ;  /* 0x00000000060b7219 */ /* 0x082fe20000001207 */
[----:B------:R-:W-:Y:S01]  /*87a0*/  IMAD.MOV.U32 R19, RZ, RZ, R17 ;  /* 0x000000ffff137224 */ /* 0x000fe200078e0011 */
[----:B------:R-:W-:Y:S01]  /*87b0*/  SHF.R.U32.HI R0, RZ, R0, R7 ;  /* 0x00000000ff007219 */ /* 0x000fe20000011607 */
[----:B--2---:R-:W-:Y:S01]  /*87c0*/  IMAD.MOV R14, RZ, RZ, -R14 ;  /* 0x000000ffff0e7224 */ /* 0x004fe200078e0a0e */
[----:B----4-:R-:W-:Y:S01]  /*87d0*/  IADD3 R5, P0, RZ, -R11, RZ ;  /* 0x8000000bff057210 */ /* 0x010fe20007f1e0ff */
[----:B------:R-:W-:Y:S01]  /*87e0*/  ULDC UR4, c[0x0][0x154] ;  /* 0x0000550000047ab9 */ /* 0x000fe20000000800 */
[----:B------:R-:W-:Y:S01]  /*87f0*/  IMAD.MOV.U32 R7, RZ, RZ, 0x1 ;  /* 0x00000001ff077424 */ /* 0x000fe200078e00ff */
[----:B------:R-:W1:Y:S01]  /*8800*/  LDC R4, c[0x0][0x618] ;  /* 0x00018600ff047b82 */ /* 0x000e620000000800 */
[----:B------:R-:W-:Y:S02]  /*8810*/  IMAD R22, R15, R14, R10 ;  /* 0x0000000e0f167224 */ /* 0x000fe400078e020a */
[----:B------:R-:W-:-:S04]  /*8820*/  IMAD.X R3, RZ, RZ, ~R0, P0 ;  /* 0x000000ffff037224 */ /* 0x000fc800000e0e00 */
[-C--:B------:R-:W-:Y:S01]  /*8830*/  IMAD R0, R3, R12.reuse, RZ ;  /* 0x0000000c03007224 */ /* 0x080fe200078e02ff */
[----:B------:R-:W2:Y:S01]  /*8840*/  LDC R6, c[0x0][0x608] ;  /* 0x00018200ff067b82 */ /* 0x000ea20000000800 */
[----:B0-----:R-:W-:-:S04]  /*8850*/  IMAD.WIDE.U32 R2, R5, R12, R18 ;  /* 0x0000000c05027225 */ /* 0x001fc800078e0012 */
[----:B------:R-:W-:Y:S01]  /*8860*/  IMAD R5, R5, R13, R0 ;  /* 0x0000000d05057224 */ /* 0x000fe200078e0200 */
[----:B------:R-:W-:Y:S02]  /*8870*/  I2FP.F32.U32 R0, R20 ;  /* 0x0000001400007245 */ /* 0x000fe40000201000 */
[----:B------:R-:W0:Y:S01]  /*8880*/  LDC R24, c[0x0][0x658] ;  /* 0x00019600ff187b82 */ /* 0x000e220000000800 */
[----:B------:R-:W-:Y:S01]  /*8890*/  IMAD.IADD R3, R3, 0x1, R5 ;  /* 0x0000000103037824 */ /* 0x000fe200078e0205 */
[----:B---3--:R-:W-:Y:S01]  /*88a0*/  ISETP.NE.U32.AND P0, PT, R26, RZ, PT ;  /* 0x000000ff1a00720c */ /* 0x008fe20003f05070 */
[----:B------:R-:W-:Y:S01]  /*88b0*/  FMUL R0, R0, UR4 ;  /* 0x0000000400007c20 */ /* 0x000fe20008400000 */
[----:B------:R-:W-:Y:S02]  /*88c0*/  IMAD.MOV.U32 R5, RZ, RZ, -0x1 ;  /* 0xffffffffff057424 */ /* 0x000fe400078e00ff */
[----:B------:R-:W-:Y:S01]  /*88d0*/  ISETP.NE.AND.EX P0, PT, R27, RZ, PT, P0 ;  /* 0x000000ff1b00720c */ /* 0x000fe20003f05300 */
[----:B------:R3:W4:Y:S01]  /*88e0*/  F2I.U32.TRUNC.NTZ R12, R0 ;  /* 0x00000000000c7305 */ /* 0x000722000020f000 */
[----:B------:R-:W3:Y:S01]  /*88f0*/  LDC R15, c[0x0][0x148] ;  /* 0x00005200ff0f7b82 */ /* 0x000ee20000000800 */
[----:B-1----:R-:W-:-:S02]  /*8900*/  SHF.R.U64 R10, R2, R4, R3 ;  /* 0x00000004020a7219 */ /* 0x002fc40000001203 */
[----:B------:R-:W-:-:S05]  /*8910*/  SHF.R.U32.HI R3, RZ, R4, R3 ;  /* 0x00000004ff037219 */ /* 0x000fca0000011603 */
[----:B------:R-:W1:Y:S01]  /*8920*/  LDC R14, c[0x0][0x600] ;  /* 0x00018000ff0e7b82 */ /* 0x000e620000000800 */
[-CC-:B--2---:R-:W-:Y:S02]  /*8930*/  SHF.R.U64 R8, R10, R6.reuse, R3.reuse ;  /* 0x000000060a087219 */ /* 0x184fe40000001203 */
[----:B------:R-:W-:-:S05]  /*8940*/  SHF.R.U32.HI R3, RZ, R6, R3 ;  /* 0x00000006ff037219 */ /* 0x000fca0000011603 */
[----:B------:R-:W2:Y:S01]  /*8950*/  LDC R21, c[0x0][0x648] ;  /* 0x00019200ff157b82 */ /* 0x000ea20000000800 */
[-CC-:B0-----:R-:W-:Y:S02]  /*8960*/  SHF.R.U64 R13, R8, R24.reuse, R3.reuse ;  /* 0x00000018080d7219 */ /* 0x181fe40000001203 */
[-C--:B------:R-:W-:Y:S02]  /*8970*/  SHF.L.U32 R5, R5, R24.reuse, RZ ;  /* 0x0000001805057219 */ /* 0x080fe400000006ff */
[-C--:B------:R-:W-:Y:S01]  /*8980*/  SHF.R.U32.HI R3, RZ, R24.reuse, R3 ;  /* 0x00000018ff037219 */ /* 0x080fe20000011603 */
[----:B------:R-:W-:Y:S01]  /*8990*/  IMAD.MOV.U32 R2, RZ, RZ, R13 ;  /* 0x000000ffff027224 */ /* 0x000fe200078e000d */
[----:B------:R-:W-:Y:S01]  /*89a0*/  SHF.L.U32 R24, R7, R24, RZ ;  /* 0x0000001807187219 */ /* 0x000fe200000006ff */
[----:B------:R-:W0:Y:S01]  /*89b0*/  LDC R25, c[0x0][0x638] ;  /* 0x00018e00ff197b82 */ /* 0x000e220000000800 */
[----:B------:R-:W-:-:S07]  /*89c0*/  LOP3.LUT R19, RZ, R5, RZ, 0x33, !PT ;  /* 0x00000005ff137212 */ /* 0x000fce00078e33ff */
[----:B------:R-:W0:Y:S01]  /*89d0*/  LDC R28, c[0x0][0x610] ;  /* 0x00018400ff1c7b82 */ /* 0x000e220000000800 */
[----:B----4-:R-:W-:Y:S05]  /*89e0*/  @!P0 BRA `(.L_x_298) ;  /* 0x0000000000288947 */ /* 0x010fea0003800000 */
[----:B---3--:R-:W3:Y:S02]  /*89f0*/  LDC R0, c[0x0][0x64c] ;  /* 0x00019300ff007b82 */ /* 0x008ee40000000800 */
[----:B---3--:R-:W-:-:S05]  /*8a00*/  IADD3 R7, P0, R13, R0, RZ ;  /* 0x000000000d077210 */ /* 0x008fca0007f1e0ff */
        /* <DEDUP_REMOVED lines=8> */
.L_x_298:
[----:B------:R-:W4:Y:S01]  /*8a90*/  LDC R4, c[0x0][0x65c] ;  /* 0x00019700ff047b82 */ /* 0x000f220000000800 */
[----:B--23--:R-:W-:Y:S01]  /*8aa0*/  SHF.R.U64 R0, R2, R21, R3 ;  /* 0x0000001502007219 */ /* 0x00cfe20000001203 */
[----:B-1----:R-:W-:Y:S01]  /*8ab0*/  VIADD R3, R14, 0xffffffff ;  /* 0xffffffff0e037836 */ /* 0x002fe20000000000 */
[----:B------:R-:W-:Y:S01]  /*8ac0*/  LOP3.LUT R19, R8, R19, RZ, 0xc0, !PT ;  /* 0x0000001308137212 */ /* 0x000fe200078ec0ff */
[----:B------:R-:W-:Y:S02]  /*8ad0*/  IMAD.MOV R12, RZ, RZ, -R12 ;  /* 0x000000ffff0c7224 */ /* 0x000fe400078e0a0c */
[----:B------:R-:W-:Y:S01]  /*8ae0*/  IMAD.MOV R2, RZ, RZ, -R0 ;  /* 0x000000ffff027224 */ /* 0x000fe200078e0a00 */
[----:B------:R-:W-:Y:S01]  /*8af0*/  LOP3.LUT R3, R10, R3, RZ, 0xc0, !PT ;  /* 0x000000030a037212 */ /* 0x000fe200078ec0ff */
[----:B------:R-:W-:Y:S02]  /*8b00*/  IMAD R19, R24, R0, R19 ;  /* 0x0000000018137224 */ /* 0x000fe400078e0213 */
[----:B0-----:R-:W-:-:S04]  /*8b10*/  IMAD R0, R2, R25, R13 ;  /* 0x0000001902007224 */ /* 0x001fc800078e020d */
[----:B------:R-:W-:Y:S01]  /*8b20*/  IMAD R2, R0, R14, R3 ;  /* 0x0000000e00027224 */ /* 0x000fe200078e0203 */
[----:B----4-:R-:W-:Y:S01]  /*8b30*/  ISETP.NE.AND P0, PT, R4, 0x1, PT ;  /* 0x000000010400780c */ /* 0x010fe20003f05270 */
[----:B------:R-:W-:-:S05]  /*8b40*/  IMAD.MOV.U32 R4, RZ, RZ, 0x1 ;  /* 0x00000001ff047424 */ /* 0x000fca00078e00ff */
[----:B------:R-:W-:-:S07]  /*8b50*/  PRMT R0, R4, 0x7610, R0 ;  /* 0x0000761004007816 */ /* 0x000fce0000000000 */
[----:B------:R-:W-:-:S04]  /*8b60*/  @P0 IMAD R22, R15, R12, R20 ;  /* 0x0000000c0f160224 */ /* 0x000fc800078e0214 */
[----:B------:R-:W-:-:S05]  /*8b70*/  IMAD R19, R19, R28, R22 ;  /* 0x0000001c13137224 */ /* 0x000fca00078e0216 */
[----:B------:R-:W-:Y:S02]  /*8b80*/  SEL R22, R2, R19, !P0 ;  /* 0x0000001302167207 */ /* 0x000fe40004000000 */
[----:B------:R-:W-:Y:S01]  /*8b90*/  SEL R19, R19, R2, !P0 ;  /* 0x0000000213137207 */ /* 0x000fe20004000000 */
[----:B------:R-:W-:-:S07]  /*8ba0*/  IMAD.MOV.U32 R2, RZ, RZ, R11 ;  /* 0x000000ffff027224 */ /* 0x000fce00078e000b */
.L_x_296:
[----:B------:R-:W-:Y:S02]  /*8bb0*/  LOP3.LUT P0, RZ, R0, 0xff, RZ, 0xc0, !PT ;  /* 0x000000ff00ff7812 */ /* 0x000fe4000780c0ff */
[----:B------:R-:W-:-:S11]  /*8bc0*/  LOP3.LUT R165, R165, 0x1, RZ, 0x3c, !PT ;  /* 0x00000001a5a57812 */ /* 0x000fd600078e3cff */
[----:B------:R-:W-:Y:S05]  /*8bd0*/  @P0 BRA `(.L_x_299) ;  /* 0xffffff8c00440947 */ /* 0x000fea000383ffff */
[----:B------:R-:W-:Y:S05]  /*8be0*/  EXIT ;  /* 0x000000000000794d */ /* 0x000fea0003800000 */
.L_x_18:
[----:B------:R-:W-:-:S08]  /*8bf0*/  ISETP.NE.AND P0, PT, R5, RZ, PT ;  /* 0x000000ff0500720c */ /* 0x000fd00003f05270 */
[----:B0-----:R-:W0:-:S00]  /*8c00*/  USETMAXREG.DEALLOC.CTAPOOL 0x28 ;  /* 0x00000028000079c8 */ /* 0x001e0000080e0500 */
[----:B------:R-:W-:Y:S05]  /*8c10*/  @P0 EXIT ;  /* 0x000000000000094d */ /* 0x000fea0003800000 */
[----:B0-----:R-:W-:Y:S01]  /*8c20*/  LOP3.LUT P0, RZ, R8, 0xff, RZ, 0xc0, !PT ;  /* 0x000000ff08ff7812 */ /* 0x001fe2000780c0ff */
[----:B------:R-:W-:Y:S02]  /*8c30*/  IMAD.MOV.U32 R0, RZ, RZ, 0x1 ;  /* 0x00000001ff007424 */ /* 0x000fe400078e00ff */
[----:B------:R-:W-:-:S10]  /*8c40*/  IMAD.MOV.U32 R7, RZ, RZ, RZ ;  /* 0x000000ffff077224 */ /* 0x000fd400078e00ff */
[----:B------:R-:W-:Y:S05]  /*8c50*/  @!P0 BRA `(.L_x_300) ;  /* 0x0000000c00748947 */ /* 0x000fea0003800000 */
[----:B------:R-:W0:Y:S01]  /*8c60*/  S2UR UR9, SR_CgaCtaId ;  /* 0x00000000000979c3 */ /* 0x000e220000008800 */
[----:B------:R-:W-:Y:S01]  /*8c70*/  ULDC UR5, c[0x0][0x658] ;  /* 0x0001960000057ab9 */ /* 0x000fe20000000800 */
[----:B------:R-:W-:Y:S01]  /*8c80*/  UMOV UR10, 0xffffffff ;  /* 0xffffffff000a7882 */ /* 0x000fe20000000000 */
[----:B------:R-:W-:Y:S01]  /*8c90*/  UMOV UR11, 0x1 ;  /* 0x00000001000b7882 */ /* 0x000fe20000000000 */
[----:B------:R-:W-:Y:S01]  /*8ca0*/  USHF.L.U32 UR10, UR10, UR5, URZ ;  /* 0x000000050a0a7299 */ /* 0x000fe2000800063f */
[----:B------:R-:W-:Y:S01]  /*8cb0*/  LOP3.LUT P0, RZ, R4, 0x1f, RZ, 0xc0, !PT ;  /* 0x0000001f04ff7812 */ /* 0x000fe2000780c0ff */
[----:B------:R-:W-:Y:S01]  /*8cc0*/  BSSY B0, `(.L_x_300) ;  /* 0x00000d6000007945 */ /* 0x000fe20003800000 */
[C---:B------:R-:W-:Y:S01]  /*8cd0*/  ISETP.NE.AND P2, PT, R3.reuse, RZ, PT ;  /* 0x000000ff0300720c */ /* 0x040fe20003f45270 */
[----:B------:R-:W-:Y:S01]  /*8ce0*/  IMAD.MOV.U32 R8, RZ, RZ, 0x1 ;  /* 0x00000001ff087424 */ /* 0x000fe200078e00ff */
[----:B------:R-:W-:Y:S01]  /*8cf0*/  ISETP.NE.OR P0, PT, R3, RZ, !P0 ;  /* 0x000000ff0300720c */ /* 0x000fe20004705670 */
[----:B------:R-:W-:Y:S01]  /*8d00*/  IMAD.MOV.U32 R0, RZ, RZ, 0x1 ;  /* 0x00000001ff007424 */ /* 0x000fe200078e00ff */
[----:B------:R-:W-:Y:S01]  /*8d10*/  LOP3.LUT R6, R16, 0x2, RZ, 0xfc, !PT ;  /* 0x0000000210067812 */ /* 0x000fe200078efcff */
[----:B------:R-:W-:Y:S01]  /*8d20*/  IMAD.MOV.U32 R7, RZ, RZ, RZ ;  /* 0x000000ffff077224 */ /* 0x000fe200078e00ff */
[----:B------:R-:W-:Y:S01]  /*8d30*/  ULDC UR4, c[0x0][0x600] ;  /* 0x0001800000047ab9 */ /* 0x000fe20000000800 */
[----:B------:R-:W-:Y:S01]  /*8d40*/  UMOV UR18, 0x5 ;  /* 0x0000000500127882 */ /* 0x000fe20000000000 */
[----:B------:R-:W-:-:S02]  /*8d50*/  UIADD3 UR26, UR40, 0x1, URZ ;  /* 0x00000001281a7890 */ /* 0x000fc4000fffe03f */
[----:B------:R-:W-:Y:S02]  /*8d60*/  UIADD3 UR4, UR4, -0x1, URZ ;  /* 0xffffffff04047890 */ /* 0x000fe4000fffe03f */
[----:B------:R-:W-:Y:S01]  /*8d70*/  USHF.L.U32 UR5, UR11, UR5, URZ ;  /* 0x000000050b057299 */ /* 0x000fe2000800063f */
[----:B------:R-:W-:Y:S01]  /*8d80*/  ULDC.64 UR24, c[0x0][0x198] ;  /* 0x0000660000187ab9 */ /* 0x000fe20000000a00 */
[----:B0-----:R-:W-:Y:S02]  /*8d90*/  ULOP3.LUT UR8, UR9, 0x1, URZ, 0xc0, !UPT ;  /* 0x0000000109087892 */ /* 0x001fe4000f8ec03f */
[----:B------:R-:W-:Y:S02]  /*8da0*/  USHF.L.U32 UR7, UR9, 0xc, URZ ;  /* 0x0000000c09077899 */ /* 0x000fe4000800063f */
[----:B------:R-:W-:Y:S02]  /*8db0*/  USHF.R.U32.HI UR27, URZ, 0x1, UR9 ;  /* 0x000000013f1b7899 */ /* 0x000fe40008011609 */
[----:B------:R-:W-:-:S02]  /*8dc0*/  USHF.L.U32 UR6, UR9, 0x7, URZ ;  /* 0x0000000709067899 */ /* 0x000fc4000800063f */
[----:B------:R-:W-:Y:S02]  /*8dd0*/  ULOP3.LUT UR9, UR9, 0xfffffffe, URZ, 0xc0, !UPT ;  /* 0xfffffffe09097892 */ /* 0x000fe4000f8ec03f */
[----:B------:R-:W-:Y:S02]  /*8de0*/  UISETP.GT.U32.AND UP0, UPT, UR8, 0xffff, UPT ;  /* 0x0000ffff0800788c */ /* 0x000fe4000bf04070 */
[----:B------:R-:W-:Y:S02]  /*8df0*/  ULOP3.LUT UR13, UR7, 0x1000, URZ, 0xc0, !UPT ;  /* 0x00001000070d7892 */ /* 0x000fe4000f8ec03f */
[----:B------:R-:W-:Y:S02]  /*8e00*/  ULOP3.LUT UR7, URZ, UR10, URZ, 0x33, !UPT ;  /* 0x0000000a3f077292 */ /* 0x000fe4000f8e333f */
[----:B------:R-:W-:Y:S02]  /*8e10*/  USHF.L.U32 UR10, UR11, UR9, URZ ;  /* 0x000000090b0a7299 */ /* 0x000fe4000800063f */
[----:B------:R-:W-:-:S02]  /*8e20*/  ULOP3.LUT UR9, UR9, 0x1, URZ, 0xfc, !UPT ;  /* 0x0000000109097892 */ /* 0x000fc4000f8efc3f */
[----:B------:R-:W-:Y:S02]  /*8e30*/  USEL UR8, UR8, 0xffff, !UP0 ;  /* 0x0000ffff08087887 */ /* 0x000fe4000c000000 */
[----:B------:R-:W-:Y:S02]  /*8e40*/  USHF.L.U32 UR9, UR11, UR9, URZ ;  /* 0x000000090b097299 */ /* 0x000fe4000800063f */
[----:B------:R-:W-:Y:S02]  /*8e50*/  ULOP3.LUT UR8, UR8, 0xffff, URZ, 0xc0, !UPT ;  /* 0x0000ffff08087892 */ /* 0x000fe4000f8ec03f */
[----:B------:R-:W-:Y:S02]  /*8e60*/  ULEA UR28, UR27, 0x280, 0xa ;  /* 0x000002801b1c7891 */ /* 0x000fe4000f8e503f */
[----:B------:R-:W-:Y:S02]  /*8e70*/  ULOP3.LUT UR6, UR6, 0x80, URZ, 0xc0, !UPT ;  /* 0x0000008006067892 */ /* 0x000fe4000f8ec03f */
[----:B------:R-:W-:-:S02]  /*8e80*/  UIADD3 UR13, UR13, 0xb280, URZ ;  /* 0x0000b2800d0d7890 */ /* 0x000fc4000fffe03f */
[----:B------:R-:W-:Y:S02]  /*8e90*/  ULOP3.LUT UR19, UR10, UR9, URZ, 0xfc, !UPT ;  /* 0x000000090a137292 */ /* 0x000fe4000f8efc3f */
[----:B------:R-:W-:-:S12]  /*8ea0*/  USHF.L.U32 UR18, UR18, UR8, URZ ;  /* 0x0000000812127299 */ /* 0x000fd8000800063f */
.L_x_312:
[----:B------:R-:W-:-:S03]  /*8eb0*/  UMOV UR8, 0xffffffff ;  /* 0xffffffff00087882 */ /* 0x000fc60000000000 */
[----:B------:R-:W-:Y:S05]  /*8ec0*/  BRA.DIV UR8, `(.L_x_301) ;  /* 0x0000001a08747947 */ /* 0x000fea000b800000 */
[----:B------:R-:W-:-:S13]  /*8ed0*/  ELECT P6, URZ, PT ;  /* 0x00000000003f782f */ /* 0x000fda00038c0000 */
.L_x_343:
[----:B------:R-:W0:Y:S01]  /*8ee0*/  LDC R3, c[0x0][0x28c] ;  /* 0x0000a300ff037b82 */ /* 0x000e220000000800 */
[----:B------:R-:W-:Y:S01]  /*8ef0*/  BSSY B1, `(.L_x_302) ;  /* 0x000003a000017945 */ /* 0x000fe20003800000 */
[----:B0-----:R-:W-:-:S13]  /*8f00*/  ISETP.LT.OR P6, PT, R3, 0x1, !P6 ;  /* 0x000000010300780c */ /* 0x001fda00077c1670 */
[----:B------:R-:W-:Y:S05]  /*8f10*/  @P6 BRA `(.L_x_303) ;  /* 0x0000000000dc6947 */ /* 0x000fea0003800000 */
[----:B------:R-:W-:Y:S01]  /*8f20*/  LEA R19, R19, UR27, 0x1 ;  /* 0x0000001b13137c11 */ /* 0x000fe2000f8e08ff */
[----:B------:R-:W-:Y:S01]  /*8f30*/  IMAD.MOV.U32 R12, RZ, RZ, RZ ;  /* 0x000000ffff0c7224 */ /* 0x000fe200078e00ff */
[----:B------:R-:W-:Y:S01]  /*8f40*/  LEA R22, R22, UR6, 0x8 ;  /* 0x0000000616167c11 */ /* 0x000fe2000f8e40ff */
[----:B------:R-:W-:Y:S02]  /*8f50*/  IMAD.U32 R13, RZ, RZ, UR26 ;  /* 0x0000001aff0d7e24 */ /* 0x000fe4000f8e00ff */
[----:B------:R-:W-:Y:S02]  /*8f60*/  IMAD.MOV.U32 R3, RZ, RZ, R0 ;  /* 0x000000ffff037224 */ /* 0x000fe400078e0000 */
[----:B------:R-:W-:Y:S02]  /*8f70*/  IMAD.MOV.U32 R4, RZ, RZ, R7 ;  /* 0x000000ffff047224 */ /* 0x000fe400078e0007 */
[----:B------:R-:W-:-:S07]  /*8f80*/  IMAD.SHL.U32 R19, R19, 0x20, RZ ;  /* 0x0000002013137824 */ /* 0x000fce00078e00ff */
.L_x_307:
[----:B------:R-:W0:Y:S01]  /*8f90*/  S2R R10, SR_CgaCtaId ;  /* 0x00000000000a7919 */ /* 0x000e220000008800 */
[----:B------:R-:W-:Y:S01]  /*8fa0*/  MOV R5, 0x400 ;  /* 0x0000040000057802 */ /* 0x000fe20000000f00 */
[----:B------:R-:W1:Y:S03]  /*8fb0*/  @!P2 LDC R9, c[0x0][0x500] ;  /* 0x00014000ff09ab82 */ /* 0x000e660000000800 */
[----:B0-----:R-:W-:Y:S02]  /*8fc0*/  LEA R11, R10, R5, 0x18 ;  /* 0x000000050a0b7211 */ /* 0x001fe400078ec0ff */
[----:B------:R-:W-:-:S03]  /*8fd0*/  SHF.L.U32 R5, R3, 0x1f, RZ ;  /* 0x0000001f03057819 */ /* 0x000fc600000006ff */
[----:B------:R-:W-:-:S04]  /*8fe0*/  IMAD R10, R4, 0x8, R11 ;  /* 0x00000008040a7824 */ /* 0x000fc800078e020b */
[----:B------:R-:W0:Y:S02]  /*8ff0*/  SYNCS.PHASECHK.TRANS64.TRYWAIT P1, [R10+URZ+0xb0], R5 ;  /* 0x0000b0050a0075a7 */ /* 0x000e24000802017f */
[----:B01----:R-:W-:Y:S05]  /*9000*/  @!P1 BRA `(.L_x_304) ;  /* 0x0000001800449947 */ /* 0x003fea0003800000 */
.L_x_344:
[----:B0-----:R-:W-:Y:S01]  /*9010*/  PRMT R5, R6, 0x9910, RZ ;  /* 0x0000991006057816 */ /* 0x001fe200000000ff */
[----:B------:R0:W-:Y:S03]  /*9020*/  @!P2 SYNCS.ARRIVE.TRANS64 RZ, [R10+URZ], R9 ;  /* 0x000000090affa9a7 */ /* 0x0001e6000800003f */
[----:B------:R-:W-:-:S13]  /*9030*/  ISETP.NE.AND P1, PT, R5, 0x2, PT ;  /* 0x000000020500780c */ /* 0x000fda0003f25270 */
[----:B0-----:R-:W-:Y:S05]  /*9040*/  @P1 BRA `(.L_x_305) ;  /* 0x0000000000041947 */ /* 0x001fea0003800000 */
[----:B------:R-:W-:Y:S01]  /*9050*/  BPT.TRAP 0x1 ;  /* 0x000000040000795c */ /* 0x000fe20000300000 */
.L_x_305:
[----:B------:R-:W-:Y:S05]  /*9060*/  @P0 BRA `(.L_x_306) ;  /* 0x0000000000040947 */ /* 0x000fea0003800000 */
[----:B------:R-:W-:Y:S01]  /*9070*/  BPT.TRAP 0x1 ;  /* 0x000000040000795c */ /* 0x000fe20000300000 */
.L_x_306:
[----:B------:R-:W-:Y:S01]  /*9080*/  R2UR UR11, R4 ;  /* 0x00000000040b72ca */ /* 0x000fe200000e0000 */
[----:B------:R-:W-:Y:S01]  /*9090*/  VIADD R13, R13, 0xffffffff ;  /* 0xffffffff0d0d7836 */ /* 0x000fe20000000000 */
[----:B------:R-:W-:Y:S01]  /*90a0*/  R2UR UR21, R11 ;  /* 0x000000000b1572ca */ /* 0x000fe200000e0000 */
[----:B------:R-:W-:Y:S01]  /*90b0*/  UIADD3 UR14, UP0, UR24, 0xf0, URZ ;  /* 0x000000f0180e7890 */ /* 0x000fe2000ff1e03f */
[----:B------:R-:W-:Y:S01]  /*90c0*/  R2UR UR22, R19 ;  /* 0x00000000131672ca */ /* 0x000fe200000e0000 */
[----:B------:R-:W-:Y:S01]  /*90d0*/  UIADD3 UR30, UP1, UR24, 0x1f0, URZ ;  /* 0x000001f0181e7890 */ /* 0x000fe2000ff3e03f */
[----:B------:R-:W-:Y:S01]  /*90e0*/  R2UR UR9, R10 ;  /* 0x000000000a0972ca */ /* 0x000fe200000e0000 */
[----:B------:R-:W-:Y:S01]  /*90f0*/  UIADD3.X UR15, URZ, UR25, URZ, UP0, !UPT ;  /* 0x000000193f0f7290 */ /* 0x000fe200087fe43f */
[----:B------:R-:W-:Y:S01]  /*9100*/  R2UR UR10, R12 ;  /* 0x000000000c0a72ca */ /* 0x000fe200000e0000 */
[----:B------:R-:W-:Y:S01]  /*9110*/  UPRMT UR20, URZ, 0x5410, UR18 ;  /* 0x000054103f147896 */ /* 0x000fe20008000012 */
[----:B------:R-:W-:Y:S01]  /*9120*/  R2UR UR12, R2 ;  /* 0x00000000020c72ca */ /* 0x000fe200000e0000 */
[----:B------:R-:W-:Y:S01]  /*9130*/  VIADD R4, R4, 0x1 ;  /* 0x0000000104047836 */ /* 0x000fe20000000000 */
[----:B------:R-:W-:Y:S01]  /*9140*/  R2UR UR23, R22 ;  /* 0x00000000161772ca */ /* 0x000fe200000e0000 */
[----:B------:R-:W-:Y:S01]  /*9150*/  ULEA UR8, UR11, UR28, 0xb ;  /* 0x0000001c0b087291 */ /* 0x000fe2000f8e583f */
[----:B------:R-:W-:Y:S01]  /*9160*/  ISETP.GT.AND P3, PT, R13, 0x1, PT ;  /* 0x000000010d00780c */ /* 0x000fe20003f64270 */
[----:B------:R-:W-:Y:S01]  /*9170*/  ULEA UR11, UR11, UR13, 0xd ;  /* 0x0000000d0b0b7291 */ /* 0x000fe2000f8e683f */
[----:B------:R-:W-:Y:S01]  /*9180*/  ISETP.NE.AND P1, PT, R4, 0x16, PT ;  /* 0x000000160400780c */ /* 0x000fe20003f25270 */
[----:B------:R-:W-:Y:S01]  /*9190*/  UIADD3 UR8, UR21, UR8, URZ ;  /* 0x0000000815087290 */ /* 0x000fe2000fffe03f */
[----:B------:R-:W-:Y:S01]  /*91a0*/  VIADD R12, R12, 0x20 ;  /* 0x000000200c0c7836 */ /* 0x000fe20000000000 */
[----:B------:R-:W-:Y:S01]  /*91b0*/  UIADD3 UR21, UR21, UR11, URZ ;  /* 0x0000000b15157290 */ /* 0x000fe2000fffe03f */
[----:B------:R-:W-:Y:S01]  /*91c0*/  SEL R10, RZ, 0x1, P1 ;  /* 0x00000001ff0a7807 */ /* 0x000fe20000800000 */
[----:B------:R-:W-:Y:S01]  /*91d0*/  UPRMT UR29, URZ, 0x5410, UR19 ;  /* 0x000054103f1d7896 */ /* 0x000fe20008000013 */
[----:B------:R-:W-:Y:S01]  /*91e0*/  SEL R4, R4, RZ, P1 ;  /* 0x000000ff04047207 */ /* 0x000fe20000800000 */
[----:B------:R-:W-:Y:S01]  /*91f0*/  UIADD3.X UR31, URZ, UR25, URZ, UP1, !UPT ;  /* 0x000000193f1f7290 */ /* 0x000fe20008ffe43f */
[----:B------:R-:W-:Y:S01]  /*9200*/  LOP3.LUT R3, R3, R10, RZ, 0x3c, !PT ;  /* 0x0000000a03037212 */ /* 0x000fe200078e3cff */
[----:B------:R-:W-:Y:S01]  /*9210*/  UMOV UR16, 0x0 ;  /* 0x0000000000107882 */ /* 0x000fe20000000000 */
[----:B------:R-:W-:Y:S01]  /*9220*/  UMOV UR17, 0x10000000 ;  /* 0x1000000000117882 */ /* 0x000fe20000000000 */
[----:B------:R-:W-:-:S02]  /*9230*/  UMOV UR11, UR22 ;  /* 0x00000016000b7c82 */ /* 0x000fc40008000000 */
[----:B------:R0:W-:Y:S02]  /*9240*/  UTMALDG.3D.MULTICAST [UR8], [UR14], UR20, desc[UR16] ;  /* 0x000010080e0073b4 */ /* 0x0001e40008011814 */
[----:B0-----:R-:W-:Y:S01]  /*9250*/  UMOV UR8, UR21 ;  /* 0x0000001500087c82 */ /* 0x001fe20008000000 */
[----:B------:R-:W-:Y:S02]  /*9260*/  UMOV UR11, UR23 ;  /* 0x00000017000b7c82 */ /* 0x000fe40008000000 */
[----:B------:R0:W-:Y:S02]  /*9270*/  UTMALDG.3D.MULTICAST [UR8], [UR30], UR29, desc[UR16] ;  /* 0x000010081e0073b4 */ /* 0x0001e4000801181d */
[----:B0-----:R-:W-:Y:S05]  /*9280*/  @P3 BRA `(.L_x_307) ;  /* 0xfffffffc00403947 */ /* 0x001fea000383ffff */
.L_x_303:
[----:B------:R-:W-:Y:S05]  /*9290*/  BSYNC B1 ;  /* 0x0000000000017941 */ /* 0x000fea0003800000 */
.L_x_302:
[----:B------:R-:W2:Y:S01]  /*92a0*/  LDL.64 R10, [R1] ;  /* 0x00000000010a7983 */ /* 0x000ea20000100a00 */
[----:B------:R-:W-:Y:S01]  /*92b0*/  LOP3.LUT P4, RZ, R8, 0xff, RZ, 0xc0, !PT ;  /* 0x000000ff08ff7812 */ /* 0x000fe2000788c0ff */
[----:B------:R-:W-:Y:S01]  /*92c0*/  VIADD R4, R7, UR40 ;  /* 0x0000002807047c36 */ /* 0x000fe20008000000 */
[----:B------:R-:W-:Y:S01]  /*92d0*/  ULDC.64 UR8, c[0x0][0x650] ;  /* 0x0001940000087ab9 */ /* 0x000fe20000000a00 */
[----:B------:R-:W-:Y:S01]  /*92e0*/  IMAD.U32 R7, RZ, RZ, UR40 ;  /* 0x00000028ff077e24 */ /* 0x000fe2000f8e00ff */
[----:B------:R-:W-:Y:S01]  /*92f0*/  UISETP.GE.U32.AND UP0, UPT, UR40, 0x16, UPT ;  /* 0x000000162800788c */ /* 0x000fe2000bf06070 */
[----:B------:R-:W-:Y:S01]  /*9300*/  BSSY B1, `(.L_x_308) ;  /* 0x000006f000017945 */ /* 0x000fe20003800000 */
[----:B------:R-:W-:Y:S01]  /*9310*/  ISETP.GT.U32.AND P1, PT, R4, 0x15, PT ;  /* 0x000000150400780c */ /* 0x000fe20003f24070 */
[----:B------:R-:W-:Y:S01]  /*9320*/  IMAD.MOV.U32 R19, RZ, RZ, -0x1 ;  /* 0xffffffffff137424 */ /* 0x000fe200078e00ff */
[----:B------:R-:W-:Y:S01]  /*9330*/  PRMT R8, RZ, 0x7610, R8 ;  /* 0x00007610ff087816 */ /* 0x000fe20000000008 */
[----:B------:R-:W-:Y:S01]  /*9340*/  IMAD.MOV.U32 R22, RZ, RZ, -0x1 ;  /* 0xffffffffff167424 */ /* 0x000fe200078e00ff */
[----:B------:R-:W-:-:S02]  /*9350*/  ISETP.LT.U32.AND P1, PT, R7, 0x16, P1 ;  /* 0x000000160700780c */ /* 0x000fc40000f21070 */
[----:B------:R-:W-:Y:S01]  /*9360*/  PLOP3.LUT P3, PT, PT, PT, UP0, 0x80, 0x0 ;  /* 0x000000000000781c */ /* 0x000fe20003f6f008 */
[----:B------:R-:W0:Y:S01]  /*9370*/  @P4 S2R R3, SR_CgaCtaId ;  /* 0x0000000000034919 */ /* 0x000e220000008800 */
[----:B------:R-:W-:-:S04]  /*9380*/  @P4 MOV R2, 0x400 ;  /* 0x0000040000024802 */ /* 0x000fc80000000f00 */
[----:B0-----:R-:W-:Y:S01]  /*9390*/  @P4 LEA R5, R3, R2, 0x18 ;  /* 0x0000000203054211 */ /* 0x001fe200078ec0ff */
[----:B------:R-:W-:-:S03]  /*93a0*/  IMAD.WIDE.U32 R2, R4, -0x45d1745d, RZ ;  /* 0xba2e8ba304027825 */ /* 0x000fc600078e00ff */
[----:B------:R0:W-:Y:S01]  /*93b0*/  @P4 SYNCS.ARRIVE.TRANS64.A1T0 RZ, [R5+URZ+0x198], RZ ;  /* 0x000198ff05ff49a7 */ /* 0x0001e2000810003f */
[----:B------:R-:W-:Y:S01]  /*93c0*/  IMAD.MOV.U32 R2, RZ, RZ, -0x1 ;  /* 0xffffffffff027424 */ /* 0x000fe200078e00ff */
[----:B0-----:R-:W-:Y:S02]  /*93d0*/  SHF.R.U32.HI R5, RZ, 0x4, R3 ;  /* 0x00000004ff057819 */ /* 0x001fe40000011603 */
[----:B------:R-:W-:-:S03]  /*93e0*/  SEL R3, RZ, 0x1, !P1 ;  /* 0x00000001ff037807 */ /* 0x000fc60004800000 */
[----:B------:R-:W-:Y:S01]  /*93f0*/  IMAD R7, R5, -0x16, R4 ;  /* 0xffffffea05077824 */ /* 0x000fe200078e0204 */
[----:B------:R-:W-:Y:S02]  /*9400*/  LOP3.LUT R0, R0, R3, RZ, 0x3c, !PT ;  /* 0x0000000300007212 */ /* 0x000fe400078e3cff */
[----:B------:R-:W-:Y:S02]  /*9410*/  PRMT R3, RZ, 0x7610, R3 ;  /* 0x00007610ff037816 */ /* 0x000fe40000000003 */
[----:B------:R-:W-:Y:S02]  /*9420*/  @P3 LOP3.LUT R0, R0, 0x1, R5, 0x78, !PT ;  /* 0x0000000100003812 */ /* 0x000fe400078e7805 */
[----:B--2---:R-:W-:-:S04]  /*9430*/  IADD3 R18, P4, R18, R10, RZ ;  /* 0x0000000a12127210 */ /* 0x004fc80007f9e0ff */
[----:B------:R-:W-:Y:S01]  /*9440*/  ISETP.GE.U32.AND P1, PT, R18, UR8, PT ;  /* 0x0000000812007c0c */ /* 0x000fe2000bf26070 */
[----:B------:R-:W-:-:S05]  /*9450*/  IMAD.X R17, R17, 0x1, R23, P4 ;  /* 0x0000000111117824 */ /* 0x000fca00020e0617 */
[----:B------:R-:W-:-:S13]  /*9460*/  ISETP.GE.U32.AND.EX P1, PT, R17, UR9, PT, P1 ;  /* 0x0000000911007c0c */ /* 0x000fda000bf26110 */
[----:B------:R-:W-:Y:S05]  /*9470*/  @P1 BRA `(.L_x_309) ;  /* 0x00000004005c1947 */ /* 0x000fea0003800000 */
[----:B------:R-:W0:Y:S01]  /*9480*/  S2R R11, SR_CTAID.X ;  /* 0x00000000000b7919 */ /* 0x000e220000002500 */
[----:B------:R-:W-:Y:S01]  /*9490*/  ULDC.64 UR8, c[0x0][0x628] ;  /* 0x00018a0000087ab9 */ /* 0x000fe20000000a00 */
[----:B------:R-:W1:Y:S01]  /*94a0*/  LDC R12, c[0x0][0x144] ;  /* 0x00005100ff0c7b82 */ /* 0x000e620000000800 */
[----:B------:R-:W-:Y:S01]  /*94b0*/  ISETP.NE.U32.AND P1, PT, RZ, UR8, PT ;  /* 0x00000008ff007c0c */ /* 0x000fe2000bf25070 */
[----:B------:R-:W2:Y:S01]  /*94c0*/  S2R R9, SR_CTAID.Y ;  /* 0x0000000000097919 */ /* 0x000ea20000002600 */
[----:B------:R-:W-:Y:S01]  /*94d0*/  ULDC UR10, c[0x0][0x150] ;  /* 0x00005400000a7ab9 */ /* 0x000fe20000000800 */
[----:B------:R-:W-:Y:S01]  /*94e0*/  ULDC UR11, c[0x0][0x630] ;  /* 0x00018c00000b7ab9 */ /* 0x000fe20000000800 */
[----:B------:R-:W-:Y:S01]  /*94f0*/  ISETP.NE.AND.EX P1, PT, RZ, UR9, PT, P1 ;  /* 0x00000009ff007c0c */ /* 0x000fe2000bf25310 */
[----:B------:R-:W-:Y:S01]  /*9500*/  IMAD.MOV.U32 R2, RZ, RZ, R18 ;  /* 0x000000ffff027224 */ /* 0x000fe200078e0012 */
[----:B0-----:R-:W-:-:S05]  /*9510*/  I2FP.F32.U32 R3, R11 ;  /* 0x0000000b00037245 */ /* 0x001fca0000201000 */
[----:B------:R-:W-:Y:S01]  /*9520*/  FMUL R14, R3, UR10 ;  /* 0x0000000a030e7c20 */ /* 0x000fe20008400000 */
[----:B------:R-:W-:-:S05]  /*9530*/  IMAD.MOV.U32 R3, RZ, RZ, R17 ;  /* 0x000000ffff037224 */ /* 0x000fca00078e0011 */
[----:B--2---:R-:W-:Y:S05]  /*9540*/  @!P1 BRA `(.L_x_310) ;  /* 0x0000000000289947 */ /* 0x004fea0003800000 */
[----:B------:R-:W-:Y:S02]  /*9550*/  ULDC UR10, c[0x0][0x634] ;  /* 0x00018d00000a7ab9 */ /* 0x000fe40000000800 */
[----:B------:R-:W-:-:S05]  /*9560*/  IADD3 R3, P1, R18, UR10, RZ ;  /* 0x0000000a12037c10 */ /* 0x000fca000ff3e0ff */
[----:B------:R-:W-:-:S04]  /*9570*/  IMAD.X R13, RZ, RZ, R17, P1 ;  /* 0x000000ffff0d7224 */ /* 0x000fc800008e0611 */
[----:B------:R-:W-:-:S04]  /*9580*/  IMAD.WIDE.U32 R4, R13, UR8, RZ ;  /* 0x000000080d047c25 */ /* 0x000fc8000f8e00ff */
[----:B------:R-:W-:-:S04]  /*9590*/  IMAD.WIDE.U32 R4, P1, R3, UR9, R4 ;  /* 0x0000000903047c25 */ /* 0x000fc8000f820004 */
[----:B------:R-:W-:-:S04]  /*95a0*/  IMAD.WIDE.U32 R2, R3, UR8, RZ ;  /* 0x0000000803027c25 */ /* 0x000fc8000f8e00ff */
[----:B------:R-:W-:Y:S01]  /*95b0*/  IMAD.MOV.U32 R2, RZ, RZ, R5 ;  /* 0x000000ffff027224 */ /* 0x000fe200078e0005 */
[----:B------:R-:W-:Y:S01]  /*95c0*/  IADD3 RZ, P3, R3, R4, RZ ;  /* 0x0000000403ff7210 */ /* 0x000fe20007f7e0ff */
[----:B------:R-:W-:-:S04]  /*95d0*/  IMAD.X R3, RZ, RZ, RZ, P1 ;  /* 0x000000ffff037224 */ /* 0x000fc800008e06ff */
[----:B------:R-:W-:-:S08]  /*95e0*/  IMAD.WIDE.U32.X R2, R13, UR9, R2, P3 ;  /* 0x000000090d027c25 */ /* 0x000fd000098e0402 */
.L_x_310:
[--C-:B------:R-:W-:Y:S01]  /*95f0*/  SHF.R.U64 R10, R2, UR11, R3.reuse ;  /* 0x0000000b020a7c19 */ /* 0x100fe20008001203 */
[----:B------:R-:W0:Y:S01]  /*9600*/  F2I.U32.TRUNC.NTZ R14, R14 ;  /* 0x0000000e000e7305 */ /* 0x000e22000020f000 */
[----:B------:R-:W-:Y:S01]  /*9610*/  SHF.R.U32.HI R2, RZ, UR11, R3 ;  /* 0x0000000bff027c19 */ /* 0x000fe20008011603 */
[----:B------:R-:W-:Y:S01]  /*9620*/  ULDC.64 UR8, c[0x0][0x620] ;  /* 0x0001880000087ab9 */ /* 0x000fe20000000a00 */
[----:B------:R-:W-:Y:S01]  /*9630*/  IADD3 R5, P1, RZ, -R10, RZ ;  /* 0x8000000aff057210 */ /* 0x000fe20007f3e0ff */
[----:B------:R-:W-:Y:S01]  /*9640*/  IMAD.MOV.U32 R3, RZ, RZ, R17 ;  /* 0x000000ffff037224 */ /* 0x000fe200078e0011 */
[----:B------:R-:W-:-:S03]  /*9650*/  ULDC.64 UR10, c[0x0][0x640] ;  /* 0x00019000000a7ab9 */ /* 0x000fc60000000a00 */
[----:B------:R-:W-:Y:S01]  /*9660*/  IMAD.X R2, RZ, RZ, ~R2, P1 ;  /* 0x000000ffff027224 */ /* 0x000fe200008e0e02 */
[----:B------:R-:W-:-:S03]  /*9670*/  ISETP.NE.U32.AND P1, PT, RZ, UR10, PT ;  /* 0x0000000aff007c0c */ /* 0x000fc6000bf25070 */
[----:B------:R-:W-:Y:S01]  /*9680*/  IMAD R4, R2, UR8, RZ ;  /* 0x0000000802047c24 */ /* 0x000fe2000f8e02ff */
[----:B------:R-:W-:Y:S01]  /*9690*/  ISETP.NE.AND.EX P1, PT, RZ, UR11, PT, P1 ;  /* 0x0000000bff007c0c */ /* 0x000fe2000bf25310 */
[----:B------:R-:W-:-:S04]  /*96a0*/  IMAD.MOV.U32 R2, RZ, RZ, R18 ;  /* 0x000000ffff027224 */ /* 0x000fc800078e0012 */
[----:B------:R-:W-:Y:S01]  /*96b0*/  IMAD.WIDE.U32 R2, R5, UR8, R2 ;  /* 0x0000000805027c25 */ /* 0x000fe2000f8e0002 */
[----:B------:R-:W-:-:S03]  /*96c0*/  ULDC UR8, c[0x0][0x618] ;  /* 0x0001860000087ab9 */ /* 0x000fc60000000800 */
[----:B------:R-:W-:Y:S01]  /*96d0*/  IMAD R5, R5, UR9, R4 ;  /* 0x0000000905057c24 */ /* 0x000fe2000f8e0204 */
[----:B------:R-:W-:Y:S01]  /*96e0*/  ULDC UR9, c[0x0][0x154] ;  /* 0x0000550000097ab9 */ /* 0x000fe20000000800 */
[----:B0-----:R-:W-:Y:S02]  /*96f0*/  IMAD.MOV R4, RZ, RZ, -R14 ;  /* 0x000000ffff047224 */ /* 0x001fe400078e0a0e */
[----:B------:R-:W0:Y:S01]  /*9700*/  LDC R14, c[0x0][0x148] ;  /* 0x00005200ff0e7b82 */ /* 0x000e220000000800 */
[----:B------:R-:W-:Y:S02]  /*9710*/  IMAD.IADD R3, R3, 0x1, R5 ;  /* 0x0000000103037824 */ /* 0x000fe400078e0205 */
[----:B-1----:R-:W-:Y:S01]  /*9720*/  IMAD R11, R12, R4, R11 ;  /* 0x000000040c0b7224 */ /* 0x002fe200078e020b */
[----:B------:R-:W-:Y:S02]  /*9730*/  I2FP.F32.U32 R4, R9 ;  /* 0x0000000900047245 */ /* 0x000fe40000201000 */
[----:B------:R-:W-:-:S02]  /*9740*/  SHF.R.U64 R12, R2, UR8, R3 ;  /* 0x00000008020c7c19 */ /* 0x000fc40008001203 */
[----:B------:R-:W-:Y:S01]  /*9750*/  SHF.R.U32.HI R3, RZ, UR8, R3 ;  /* 0x00000008ff037c19 */ /* 0x000fe20008011603 */
[----:B------:R-:W-:Y:S01]  /*9760*/  FMUL R4, R4, UR9 ;  /* 0x0000000904047c20 */ /* 0x000fe20008400000 */
[----:B------:R-:W-:Y:S02]  /*9770*/  ULDC UR8, c[0x0][0x608] ;  /* 0x0001820000087ab9 */ /* 0x000fe40000000800 */
[--C-:B------:R-:W-:Y:S01]  /*9780*/  SHF.R.U64 R15, R12, UR8, R3.reuse ;  /* 0x000000080c0f7c19 */ /* 0x100fe20008001203 */
[----:B------:R1:W2:Y:S01]  /*9790*/  F2I.U32.TRUNC.NTZ R20, R4 ;  /* 0x0000000400147305 */ /* 0x0002a2000020f000 */
[----:B------:R-:W-:Y:S01]  /*97a0*/  SHF.R.U32.HI R2, RZ, UR8, R3 ;  /* 0x00000008ff027c19 */ /* 0x000fe20008011603 */
[----:B------:R-:W-:-:S03]  /*97b0*/  ULDC UR8, c[0x0][0x658] ;  /* 0x0001960000087ab9 */ /* 0x000fc60000000800 */
[--C-:B------:R-:W-:Y:S02]  /*97c0*/  SHF.R.U64 R13, R15, UR8, R2.reuse ;  /* 0x000000080f0d7c19 */ /* 0x100fe40008001202 */
[----:B------:R-:W-:-:S03]  /*97d0*/  SHF.R.U32.HI R19, RZ, UR8, R2 ;  /* 0x00000008ff137c19 */ /* 0x000fc60008011602 */
[----:B------:R-:W-:Y:S02]  /*97e0*/  IMAD.MOV.U32 R2, RZ, RZ, R13 ;  /* 0x000000ffff027224 */ /* 0x000fe400078e000d */
[----:B------:R-:W-:Y:S01]  /*97f0*/  IMAD.MOV.U32 R3, RZ, RZ, R19 ;  /* 0x000000ffff037224 */ /* 0x000fe200078e0013 */
[----:B-1----:R-:W-:Y:S06]  /*9800*/  @!P1 BRA `(.L_x_311) ;  /* 0x0000000000289947 */ /* 0x002fec0003800000 */
        /* <DEDUP_REMOVED lines=10> */
.L_x_311:
[----:B------:R-:W1:Y:S01]  /*98b0*/  LDC R4, c[0x0][0x65c] ;  /* 0x00019700ff047b82 */ /* 0x000e620000000800 */
[----:B------:R-:W-:Y:S01]  /*98c0*/  ULDC UR8, c[0x0][0x648] ;  /* 0x0001920000087ab9 */ /* 0x000fe20000000800 */
[----:B------:R-:W-:Y:S01]  /*98d0*/  LOP3.LUT R15, R15, UR7, RZ, 0xc0, !PT ;  /* 0x000000070f0f7c12 */ /* 0x000fe2000f8ec0ff */
[----:B--2---:R-:W-:Y:S01]  /*98e0*/  IMAD.MOV R20, RZ, RZ, -R20 ;  /* 0x000000ffff147224 */ /* 0x004fe200078e0a14 */
[----:B------:R-:W-:Y:S01]  /*98f0*/  SHF.R.U64 R2, R2, UR8, R3 ;  /* 0x0000000802027c19 */ /* 0x000fe20008001203 */
[----:B------:R-:W-:Y:S01]  /*9900*/  ULDC UR8, c[0x0][0x638] ;  /* 0x00018e0000087ab9 */ /* 0x000fe20000000800 */
[----:B------:R-:W-:Y:S01]  /*9910*/  LOP3.LUT R12, R12, UR4, RZ, 0xc0, !PT ;  /* 0x000000040c0c7c12 */ /* 0x000fe2000f8ec0ff */
[----:B------:R-:W-:Y:S01]  /*9920*/  ULDC UR9, c[0x0][0x610] ;  /* 0x0001840000097ab9 */ /* 0x000fe20000000800 */
[----:B------:R-:W-:Y:S01]  /*9930*/  IMAD.MOV.U32 R3, RZ, RZ, 0x1 ;  /* 0x00000001ff037424 */ /* 0x000fe200078e00ff */
[----:B-1----:R-:W-:Y:S01]  /*9940*/  ISETP.NE.AND P1, PT, R4, 0x1, PT ;  /* 0x000000010400780c */ /* 0x002fe20003f25270 */
[----:B------:R-:W-:-:S02]  /*9950*/  IMAD.MOV R4, RZ, RZ, -R2 ;  /* 0x000000ffff047224 */ /* 0x000fc400078e0a02 */
[----:B------:R-:W-:Y:S02]  /*9960*/  IMAD R2, R2, UR5, R15 ;  /* 0x0000000502027c24 */ /* 0x000fe4000f8e020f */
[----:B------:R-:W-:Y:S01]  /*9970*/  IMAD R13, R4, UR8, R13 ;  /* 0x00000008040d7c24 */ /* 0x000fe2000f8e020d */
[----:B------:R-:W-:-:S07]  /*9980*/  ULDC UR8, c[0x0][0x600] ;  /* 0x0001800000087ab9 */ /* 0x000fce0000000800 */
[----:B0-----:R-:W-:-:S04]  /*9990*/  @P1 IMAD R11, R14, R20, R9 ;  /* 0x000000140e0b1224 */ /* 0x001fc800078e0209 */
[----:B------:R-:W-:Y:S02]  /*99a0*/  IMAD R11, R2, UR9, R11 ;  /* 0x00000009020b7c24 */ /* 0x000fe4000f8e020b */
[----:B------:R-:W-:-:S05]  /*99b0*/  IMAD R2, R13, UR8, R12 ;  /* 0x000000080d027c24 */ /* 0x000fca000f8e020c */
[----:B------:R-:W-:Y:S02]  /*99c0*/  SEL R22, R2, R11, !P1 ;  /* 0x0000000b02167207 */ /* 0x000fe40004800000 */
[----:B------:R-:W-:Y:S01]  /*99d0*/  SEL R19, R11, R2, !P1 ;  /* 0x000000020b137207 */ /* 0x000fe20004800000 */
[----:B------:R-:W-:-:S07]  /*99e0*/  IMAD.MOV.U32 R2, RZ, RZ, R10 ;  /* 0x000000ffff027224 */ /* 0x000fce00078e000a */
.L_x_309:
[----:B------:R-:W-:Y:S05]  /*99f0*/  BSYNC B1 ;  /* 0x0000000000017941 */ /* 0x000fea0003800000 */
.L_x_308:
[----:B------:R-:W-:-:S13]  /*9a00*/  LOP3.LUT P1, RZ, R3, 0xff, RZ, 0xc0, !PT ;  /* 0x000000ff03ff7812 */ /* 0x000fda000782c0ff */
[----:B------:R-:W-:Y:S05]  /*9a10*/  @P1 BRA `(.L_x_312) ;  /* 0xfffffff400241947 */ /* 0x000fea000383ffff */
[----:B------:R-:W-:Y:S05]  /*9a20*/  BSYNC B0 ;  /* 0x0000000000007941 */ /* 0x000fea0003800000 */
.L_x_300:
[----:B------:R-:W-:-:S03]  /*9a30*/  UMOV UR8, 0xffffffff ;  /* 0xffffffff00087882 */ /* 0x000fc60000000000 */
[----:B------:R-:W-:Y:S05]  /*9a40*/  BRA.DIV UR8, `(.L_x_313) ;  /* 0x0000000e08c87947 */ /* 0x000fea000b800000 */
[----:B------:R-:W-:-:S13]  /*9a50*/  ELECT P6, URZ, PT ;  /* 0x00000000003f782f */ /* 0x000fda00038c0000 */
.L_x_347:
[----:B------:R-:W-:Y:S04]  /*9a60*/  BSSY B0, `(.L_x_314) ;  /* 0x00000cd000007945 */ /* 0x000fe80003800000 */
[----:B------:R-:W-:Y:S05]  /*9a70*/  @!P6 BRA `(.L_x_315) ;  /* 0x0000000c002ce947 */ /* 0x000fea0003800000 */
[----:B------:R-:W-:-:S04]  /*9a80*/  LOP3.LUT R16, R16, 0x2, RZ, 0xfc, !PT ;  /* 0x0000000210107812 */ /* 0x000fc800078efcff */
[----:B------:R-:W-:-:S13]  /*9a90*/  ISETP.NE.AND P0, PT, R16, 0x3, PT ;  /* 0x000000031000780c */ /* 0x000fda0003f05270 */
[----:B------:R-:W-:Y:S05]  /*9aa0*/  @!P0 BRA `(.L_x_316) ;  /* 0x0000000000048947 */ /* 0x000fea0003800000 */
[----:B------:R-:W-:Y:S01]  /*9ab0*/  BPT.TRAP 0x1 ;  /* 0x000000040000795c */ /* 0x000fe20000300000 */
.L_x_316:
[----:B------:R-:W0:Y:S01]  /*9ac0*/  S2R R3, SR_CgaCtaId ;  /* 0x0000000000037919 */ /* 0x000e220000008800 */
[----:B------:R-:W-:Y:S02]  /*9ad0*/  MOV R2, 0x400 ;  /* 0x0000040000027802 */ /* 0x000fe40000000f00 */
[----:B------:R-:W-:Y:S02]  /*9ae0*/  SHF.L.U32 R4, R0, 0x1f, RZ ;  /* 0x0000001f00047819 */ /* 0x000fe400000006ff */
[----:B0-----:R-:W-:-:S05]  /*9af0*/  LEA R2, R3, R2, 0x18 ;  /* 0x0000000203027211 */ /* 0x001fca00078ec0ff */
[----:B------:R-:W-:-:S04]  /*9b00*/  VIADD R2, R2, 0xb0 ;  /* 0x000000b002027836 */ /* 0x000fc80000000000 */
[C---:B------:R-:W-:Y:S02]  /*9b10*/  IMAD R9, R7.reuse, 0x8, R2 ;  /* 0x0000000807097824 */ /* 0x040fe400078e0202 */
[----:B------:R-:W-:Y:S02]  /*9b20*/  VIADD R7, R7, 0x1 ;  /* 0x0000000107077836 */ /* 0x000fe40000000000 */
[----:B------:R-:W0:Y:S03]  /*9b30*/  SYNCS.PHASECHK.TRANS64.TRYWAIT P0, [R9+URZ], R4 ;  /* 0x00000004090075a7 */ /* 0x000e26000800017f */
[----:B------:R-:W-:-:S04]  /*9b40*/  ISETP.NE.AND P1, PT, R7, 0x16, PT ;  /* 0x000000160700780c */ /* 0x000fc80003f25270 */
[----:B------:R-:W-:Y:S02]  /*9b50*/  SEL R3, RZ, 0x1, P1 ;  /* 0x00000001ff037807 */ /* 0x000fe40000800000 */
[----:B------:R-:W-:Y:S02]  /*9b60*/  SEL R7, R7, RZ, P1 ;  /* 0x000000ff07077207 */ /* 0x000fe40000800000 */
[----:B------:R-:W-:-:S03]  /*9b70*/  LOP3.LUT R6, R0, R3, RZ, 0x3c, !PT ;  /* 0x0000000300067212 */ /* 0x000fc600078e3cff */
[----:B------:R-:W-:Y:S01]  /*9b80*/  IMAD R8, R7, 0x8, R2 ;  /* 0x0000000807087824 */ /* 0x000fe200078e0202 */
[----:B------:R-:W-:Y:S01]  /*9b90*/  SHF.L.U32 R5, R6, 0x1f, RZ ;  /* 0x0000001f06057819 */ /* 0x000fe200000006ff */
[----:B0-----:R-:W-:Y:S06]  /*9ba0*/  @!P0 BRA `(.L_x_317) ;  /* 0x0000000c00908947 */ /* 0x001fec0003800000 */
.L_x_348:
[----:B------:R-:W1:Y:S01]  /*9bb0*/  SYNCS.PHASECHK.TRANS64.TRYWAIT P0, [R8+URZ], R5 ;  /* 0x00000005080075a7 */ /* 0x000e62000800017f */
[----:B------:R-:W-:-:S05]  /*9bc0*/  VIADD R0, R7, 0x1 ;  /* 0x0000000107007836 */ /* 0x000fca0000000000 */
[----:B------:R-:W-:-:S04]  /*9bd0*/  ISETP.NE.AND P1, PT, R0, 0x16, PT ;  /* 0x000000160000780c */ /* 0x000fc80003f25270 */
[----:B------:R-:W-:Y:S02]  /*9be0*/  SEL R3, RZ, 0x1, P1 ;  /* 0x00000001ff037807 */ /* 0x000fe40000800000 */
[----:B------:R-:W-:Y:S02]  /*9bf0*/  SEL R7, R0, RZ, P1 ;  /* 0x000000ff00077207 */ /* 0x000fe40000800000 */
[----:B------:R-:W-:-:S03]  /*9c00*/  LOP3.LUT R6, R6, R3, RZ, 0x3c, !PT ;  /* 0x0000000306067212 */ /* 0x000fc600078e3cff */
[----:B0-----:R-:W-:Y:S01]  /*9c10*/  IMAD R9, R7, 0x8, R2 ;  /* 0x0000000807097824 */ /* 0x001fe200078e0202 */
[----:B------:R-:W-:Y:S01]  /*9c20*/  SHF.L.U32 R4, R6, 0x1f, RZ ;  /* 0x0000001f06047819 */ /* 0x000fe200000006ff */
[----:B-1----:R-:W-:Y:S06]  /*9c30*/  @!P0 BRA `(.L_x_318) ;  /* 0x0000000c00808947 */ /* 0x002fec0003800000 */
.L_x_349:
        /* <DEDUP_REMOVED lines=9> */
.L_x_350:
        /* <DEDUP_REMOVED lines=9> */
.L_x_351:
        /* <DEDUP_REMOVED lines=9> */
.L_x_352:
        /* <DEDUP_REMOVED lines=9> */
.L_x_353:
        /* <DEDUP_REMOVED lines=9> */
.L_x_354:
        /* <DEDUP_REMOVED lines=9> */
.L_x_355:
        /* <DEDUP_REMOVED lines=9> */
.L_x_356:
        /* <DEDUP_REMOVED lines=9> */
.L_x_357:
        /* <DEDUP_REMOVED lines=9> */
.L_x_358:
        /* <DEDUP_REMOVED lines=9> */
.L_x_359:
        /* <DEDUP_REMOVED lines=9> */
.L_x_360:
        /* <DEDUP_REMOVED lines=9> */
.L_x_361:
        /* <DEDUP_REMOVED lines=9> */
.L_x_362:
        /* <DEDUP_REMOVED lines=9> */
.L_x_363:
        /* <DEDUP_REMOVED lines=9> */
.L_x_364:
        /* <DEDUP_REMOVED lines=9> */
.L_x_365:
        /* <DEDUP_REMOVED lines=9> */
.L_x_366:
[----:B------:R-:W1:Y:S01]  /*a5d0*/  SYNCS.PHASECHK.TRANS64.TRYWAIT P0, [R8+URZ], R5 ;  /* 0x00000005080075a7 */ /* 0x000e62000800017f */
[----:B------:R-:W-:-:S05]  /*a5e0*/  VIADD R0, R7, 0x1 ;  /* 0x0000000107007836 */ /* 0x000fca0000000000 */
[----:B------:R-:W-:-:S04]  /*a5f0*/  ISETP.NE.AND P1, PT, R0, 0x16, PT ;  /* 0x000000160000780c */ /* 0x000fc80003f25270 */
[----:B------:R-:W-:Y:S02]  /*a600*/  SEL R3, RZ, 0x1, P1 ;  /* 0x00000001ff037807 */ /* 0x000fe40000800000 */
[----:B------:R-:W-:Y:S02]  /*a610*/  SEL R7, R0, RZ, P1 ;  /* 0x000000ff00077207 */ /* 0x000fe40000800000 */
[----:B0-----:R-:W-:-:S03]  /*a620*/  LOP3.LUT R9, R6, R3, RZ, 0x3c, !PT ;  /* 0x0000000306097212 */ /* 0x001fc600078e3cff */
[----:B------:R-:W-:Y:S01]  /*a630*/  IMAD R11, R7, 0x8, R2 ;  /* 0x00000008070b7824 */ /* 0x000fe200078e0202 */
[----:B------:R-:W-:Y:S01]  /*a640*/  SHF.L.U32 R6, R9, 0x1f, RZ ;  /* 0x0000001f09067819 */ /* 0x000fe200000006ff */
[----:B-1----:R-:W-:Y:S06]  /*a650*/  @!P0 BRA `(.L_x_336) ;  /* 0x0000000800608947 */ /* 0x002fec0003800000 */
.L_x_367:
[----:B------:R-:W1:Y:S01]  /*a660*/  SYNCS.PHASECHK.TRANS64.TRYWAIT P0, [R11+URZ], R6 ;  /* 0x000000060b0075a7 */ /* 0x000e62000800017f */
[----:B------:R-:W-:-:S05]  /*a670*/  VIADD R0, R7, 0x1 ;  /* 0x0000000107007836 */ /* 0x000fca0000000000 */
[----:B------:R-:W-:-:S04]  /*a680*/  ISETP.NE.AND P1, PT, R0, 0x16, PT ;  /* 0x000000160000780c */ /* 0x000fc80003f25270 */
[----:B------:R-:W-:Y:S02]  /*a690*/  SEL R4, RZ, 0x1, P1 ;  /* 0x00000001ff047807 */ /* 0x000fe40000800000 */
[----:B------:R-:W-:Y:S02]  /*a6a0*/  SEL R3, R0, RZ, P1 ;  /* 0x000000ff00037207 */ /* 0x000fe40000800000 */
[----:B------:R-:W-:Y:S01]  /*a6b0*/  LOP3.LUT R0, R9, R4, RZ, 0x3c, !PT ;  /* 0x0000000409007212 */ /* 0x000fe200078e3cff */
[----:B-1----:R-:W-:Y:S06]  /*a6c0*/  @!P0 BRA `(.L_x_337) ;  /* 0x0000000800588947 */ /* 0x002fec0003800000 */
.L_x_368:
[----:B------:R-:W-:Y:S01]  /*a6d0*/  IMAD R3, R3, 0x8, R2 ;  /* 0x0000000803037824 */ /* 0x000fe200078e0202 */
[----:B------:R-:W-:-:S07]  /*a6e0*/  SHF.L.U32 R0, R0, 0x1f, RZ ;  /* 0x0000001f00007819 */ /* 0x000fce00000006ff */
.L_x_338:
[----:B--2---:R2:W3:Y:S02]  /*a6f0*/  SYNCS.PHASECHK.TRANS64.TRYWAIT P0, [R3+URZ], R0 ;  /* 0x00000000030075a7 */ /* 0x0044e4000800017f */
[----:B---3--:R-:W-:Y:S05]  /*a700*/  @!P0 NANOSLEEP.SYNCS 0x989680 ;  /* 0x009896800000895d */ /* 0x008fea0003900000 */
[----:B------:R-:W3:Y:S02]  /*a710*/  @!P0 SYNCS.PHASECHK.TRANS64 P0, [R3+URZ], R0 ;  /* 0x00000000030085a7 */ /* 0x000ee4000800007f */
[----:B---3--:R-:W-:Y:S05]  /*a720*/  @!P0 BRA `(.L_x_338) ;  /* 0xfffffffc00f08947 */ /* 0x008fea000383ffff */
.L_x_315:
[----:B------:R-:W-:Y:S05]  /*a730*/  BSYNC B0 ;  /* 0x0000000000007941 */ /* 0x000fea0003800000 */
.L_x_314:
[----:B------:R-:W-:Y:S05]  /*a740*/  EXIT ;  /* 0x000000000000794d */ /* 0x000fea0003800000 */
.L_x_20:
[----:B-1----:R1:W2:Y:S02]  /*a750*/  SYNCS.PHASECHK.TRANS64.TRYWAIT P0, [R161+URZ], R0 ;  /* 0x00000000a10075a7 */ /* 0x0022a4000800017f */
[----:B--2---:R-:W-:Y:S05]  /*a760*/  @!P0 NANOSLEEP.SYNCS 0x989680 ;  /* 0x009896800000895d */ /* 0x004fea0003900000 */
[----:B------:R-:W2:Y:S02]  /*a770*/  @!P0 SYNCS.PHASECHK.TRANS64 P0, [R161+URZ], R0 ;  /* 0x00000000a10085a7 */ /* 0x000ea4000800007f */
[----:B--2---:R-:W-:Y:S05]  /*a780*/  @!P0 BRA `(.L_x_20) ;  /* 0xfffffffc00f08947 */ /* 0x004fea000383ffff */
[----:B------:R-:W-:Y:S05]  /*a790*/  BRA `(.L_x_339) ;  /* 0xffffff7000687947 */ /* 0x000fea000383ffff */
.L_x_25:
[----:B--2---:R2:W3:Y:S02]  /*a7a0*/  SYNCS.PHASECHK.TRANS64.TRYWAIT P1, [R3+URZ], R0 ;  /* 0x00000000030075a7 */ /* 0x0044e4000802017f */
[----:B---3--:R-:W-:Y:S05]  /*a7b0*/  @!P1 NANOSLEEP.SYNCS 0x989680 ;  /* 0x009896800000995d */ /* 0x008fea0003900000 */
[----:B------:R-:W3:Y:S02]  /*a7c0*/  @!P1 SYNCS.PHASECHK.TRANS64 P1, [R3+URZ], R0 ;  /* 0x00000000030095a7 */ /* 0x000ee4000802007f */
[----:B---3--:R-:W-:Y:S05]  /*a7d0*/  @!P1 BRA `(.L_x_25) ;  /* 0xfffffffc00f09947 */ /* 0x008fea000383ffff */
[----:B------:R-:W-:Y:S05]  /*a7e0*/  BRA `(.L_x_24) ;  /* 0xffffff7000d87947 */ /* 0x000fea000383ffff */
.L_x_30:
[----:B--2---:R-:W-:-:S04]  /*a7f0*/  IMAD.U32 R5, RZ, RZ, UR4 ;  /* 0x00000004ff057e24 */ /* 0x004fc8000f8e00ff */
[----:B------:R2:W3:Y:S03]  /*a800*/  SYNCS.PHASECHK.TRANS64.TRYWAIT P1, [R5+URZ], R4 ;  /* 0x00000004050075a7 */ /* 0x0004e6000802017f */
[----:B---3--:R-:W-:Y:S05]  /*a810*/  @!P1 NANOSLEEP.SYNCS 0x989680 ;  /* 0x009896800000995d */ /* 0x008fea0003900000 */
[----:B------:R-:W3:Y:S02]  /*a820*/  @!P1 SYNCS.PHASECHK.TRANS64 P1, [R5+URZ], R4 ;  /* 0x00000004050095a7 */ /* 0x000ee4000802007f */
[----:B---3--:R-:W-:Y:S05]  /*a830*/  @!P1 BRA `(.L_x_30) ;  /* 0xfffffffc00ec9947 */ /* 0x008fea000383ffff */
[----:B------:R-:W-:Y:S05]  /*a840*/  BRA `(.L_x_29) ;  /* 0xffffff74004c7947 */ /* 0x000fea000383ffff */
.L_x_36:
[----:B-1----:R1:W2:Y:S02]  /*a850*/  SYNCS.PHASECHK.TRANS64.TRYWAIT P0, [R161+URZ+0x10], R0 ;  /* 0x00001000a10075a7 */ /* 0x0022a4000800017f */
[----:B--2---:R-:W-:Y:S05]  /*a860*/  @!P0 NANOSLEEP.SYNCS 0x989680 ;  /* 0x009896800000895d */ /* 0x004fea0003900000 */
[----:B------:R-:W2:Y:S02]  /*a870*/  @!P0 SYNCS.PHASECHK.TRANS64 P0, [R161+URZ+0x10], R0 ;  /* 0x00001000a10085a7 */ /* 0x000ea4000800007f */
[----:B--2---:R-:W-:Y:S05]  /*a880*/  @!P0 BRA `(.L_x_36) ;  /* 0xfffffffc00f08947 */ /* 0x004fea000383ffff */
[----:B------:R-:W-:Y:S05]  /*a890*/  BRA `(.L_x_340) ;  /* 0xffffff78003c7947 */ /* 0x000fea000383ffff */
.L_x_301:
[----:B------:R-:W-:Y:S01]  /*a8a0*/  BSSY B1, `(.L_x_341) ;  /* 0x0000006000017945 */ /* 0x000fe20003800000 */
[----:B------:R-:W-:-:S07]  /*a8b0*/  IMAD.MOV.U32 R15, RZ, RZ, -0x1 ;  /* 0xffffffffff0f7424 */ /* 0x000fce00078e00ff */
[----:B-----5:R-:W-:Y:S05]  /*a8c0*/  WARPSYNC.COLLECTIVE R15, `(.L_x_342) ;  /* 0x000000000f0c7348 */ /* 0x020fea0003c00000 */
[----:B------:R-:W-:Y:S02]  /*a8d0*/  ELECT P6, UR62, PT ;  /* 0x00000000003e782f */ /* 0x000fe400038c0000 */
[----:B------:R-:W-:Y:S01]  /*a8e0*/  MOV R14, UR62 ;  /* 0x0000003e000e7c02 */ /* 0x000fe20008000f00 */
[----:B-----5:R-:W-:Y:S10]  /*a8f0*/  ENDCOLLECTIVE ;  /* 0x000000000000791b */ /* 0x020ff40003800000 */
.L_x_342:
[----:B------:R-:W-:Y:S05]  /*a900*/  BSYNC B1 ;  /* 0x0000000000017941 */ /* 0x000fea0003800000 */
.L_x_341:
[----:B------:R-:W-:Y:S05]  /*a910*/  BRA `(.L_x_343) ;  /* 0xffffffe400707947 */ /* 0x000fea000383ffff */
.L_x_304:
[----:B0-----:R0:W1:Y:S02]  /*a920*/  SYNCS.PHASECHK.TRANS64.TRYWAIT P1, [R10+URZ+0xb0], R5 ;  /* 0x0000b0050a0075a7 */ /* 0x001064000802017f */
[----:B-1----:R-:W-:Y:S05]  /*a930*/  @!P1 NANOSLEEP.SYNCS 0x989680 ;  /* 0x009896800000995d */ /* 0x002fea0003900000 */
[----:B------:R-:W1:Y:S02]  /*a940*/  @!P1 SYNCS.PHASECHK.TRANS64 P1, [R10+URZ+0xb0], R5 ;  /* 0x0000b0050a0095a7 */ /* 0x000e64000802007f */
[----:B-1----:R-:W-:Y:S05]  /*a950*/  @!P1 BRA `(.L_x_304) ;  /* 0xfffffffc00f09947 */ /* 0x002fea000383ffff */
[----:B------:R-:W-:Y:S05]  /*a960*/  BRA `(.L_x_344) ;  /* 0xffffffe400a87947 */ /* 0x000fea000383ffff */
.L_x_313:
[----:B------:R-:W-:Y:S01]  /*a970*/  BSSY B0, `(.L_x_345) ;  /* 0x0000006000007945 */ /* 0x000fe20003800000 */
[----:B------:R-:W-:-:S07]  /*a980*/  IMAD.MOV.U32 R15, RZ, RZ, -0x1 ;  /* 0xffffffffff0f7424 */ /* 0x000fce00078e00ff */
[----:B-----5:R-:W-:Y:S05]  /*a990*/  WARPSYNC.COLLECTIVE R15, `(.L_x_346) ;  /* 0x000000000f0c7348 */ /* 0x020fea0003c00000 */
[----:B------:R-:W-:Y:S02]  /*a9a0*/  ELECT P6, UR62, PT ;  /* 0x00000000003e782f */ /* 0x000fe400038c0000 */
[----:B------:R-:W-:Y:S01]  /*a9b0*/  MOV R14, UR62 ;  /* 0x0000003e000e7c02 */ /* 0x000fe20008000f00 */
[----:B-----5:R-:W-:Y:S10]  /*a9c0*/  ENDCOLLECTIVE ;  /* 0x000000000000791b */ /* 0x020ff40003800000 */
.L_x_346:
[----:B------:R-:W-:Y:S05]  /*a9d0*/  BSYNC B0 ;  /* 0x0000000000007941 */ /* 0x000fea0003800000 */
.L_x_345:
[----:B------:R-:W-:Y:S05]  /*a9e0*/  BRA `(.L_x_347) ;  /* 0xfffffff0001c7947 */ /* 0x000fea000383ffff */
.L_x_317:
[----:B0-----:R0:W1:Y:S02]  /*a9f0*/  SYNCS.PHASECHK.TRANS64.TRYWAIT P0, [R9+URZ], R4 ;  /* 0x00000004090075a7 */ /* 0x001064000800017f */
[----:B-1----:R-:W-:Y:S05]  /*aa00*/  @!P0 NANOSLEEP.SYNCS 0x989680 ;  /* 0x009896800000895d */ /* 0x002fea0003900000 */
[----:B------:R-:W1:Y:S02]  /*aa10*/  @!P0 SYNCS.PHASECHK.TRANS64 P0, [R9+URZ], R4 ;  /* 0x00000004090085a7 */ /* 0x000e64000800007f */
[----:B-1----:R-:W-:Y:S05]  /*aa20*/  @!P0 BRA `(.L_x_317) ;  /* 0xfffffffc00f08947 */ /* 0x002fea000383ffff */
[----:B------:R-:W-:Y:S05]  /*aa30*/  BRA `(.L_x_348) ;  /* 0xfffffff0005c7947 */ /* 0x000fea000383ffff */
.L_x_318:
[----:B0-----:R0:W1:Y:S02]  /*aa40*/  SYNCS.PHASECHK.TRANS64.TRYWAIT P0, [R8+URZ], R5 ;  /* 0x00000005080075a7 */ /* 0x001064000800017f */
[----:B-1----:R-:W-:Y:S05]  /*aa50*/  @!P0 NANOSLEEP.SYNCS 0x989680 ;  /* 0x009896800000895d */ /* 0x002fea0003900000 */
[----:B------:R-:W1:Y:S02]  /*aa60*/  @!P0 SYNCS.PHASECHK.TRANS64 P0, [R8+URZ], R5 ;  /* 0x00000005080085a7 */ /* 0x000e64000800007f */
[----:B-1----:R-:W-:Y:S05]  /*aa70*/  @!P0 BRA `(.L_x_318) ;  /* 0xfffffffc00f08947 */ /* 0x002fea000383ffff */
[----:B------:R-:W-:Y:S05]  /*aa80*/  BRA `(.L_x_349) ;  /* 0xfffffff0006c7947 */ /* 0x000fea000383ffff */
.L_x_319:
[----:B0-----:R0:W1:Y:S02]  /*aa90*/  SYNCS.PHASECHK.TRANS64.TRYWAIT P0, [R9+URZ], R4 ;  /* 0x00000004090075a7 */ /* 0x001064000800017f */
[----:B-1----:R-:W-:Y:S05]  /*aaa0*/  @!P0 NANOSLEEP.SYNCS 0x989680 ;  /* 0x009896800000895d */ /* 0x002fea0003900000 */
[----:B------:R-:W1:Y:S02]  /*aab0*/  @!P0 SYNCS.PHASECHK.TRANS64 P0, [R9+URZ], R4 ;  /* 0x00000004090085a7 */ /* 0x000e64000800007f */
[----:B-1----:R-:W-:Y:S05]  /*aac0*/  @!P0 BRA `(.L_x_319) ;  /* 0xfffffffc00f08947 */ /* 0x002fea000383ffff */
[----:B------:R-:W-:Y:S05]  /*aad0*/  BRA `(.L_x_350) ;  /* 0xfffffff0007c7947 */ /* 0x000fea000383ffff */
.L_x_320:
[----:B0-----:R0:W1:Y:S02]  /*aae0*/  SYNCS.PHASECHK.TRANS64.TRYWAIT P0, [R8+URZ], R5 ;  /* 0x00000005080075a7 */ /* 0x001064000800017f */
[----:B-1----:R-:W-:Y:S05]  /*aaf0*/  @!P0 NANOSLEEP.SYNCS 0x989680 ;  /* 0x009896800000895d */ /* 0x002fea0003900000 */
[----:B------:R-:W1:Y:S02]  /*ab00*/  @!P0 SYNCS.PHASECHK.TRANS64 P0, [R8+URZ], R5 ;  /* 0x00000005080085a7 */ /* 0x000e64000800007f */
[----:B-1----:R-:W-:Y:S05]  /*ab10*/  @!P0 BRA `(.L_x_320) ;  /* 0xfffffffc00f08947 */ /* 0x002fea000383ffff */
[----:B------:R-:W-:Y:S05]  /*ab20*/  BRA `(.L_x_351) ;  /* 0xfffffff0008c7947 */ /* 0x000fea000383ffff */
.L_x_321:
[----:B0-----:R0:W1:Y:S02]  /*ab30*/  SYNCS.PHASECHK.TRANS64.TRYWAIT P0, [R9+URZ], R4 ;  /* 0x00000004090075a7 */ /* 0x001064000800017f */
[----:B-1----:R-:W-:Y:S05]  /*ab40*/  @!P0 NANOSLEEP.SYNCS 0x989680 ;  /* 0x009896800000895d */ /* 0x002fea0003900000 */
[----:B------:R-:W1:Y:S02]  /*ab50*/  @!P0 SYNCS.PHASECHK.TRANS64 P0, [R9+URZ], R4 ;  /* 0x00000004090085a7 */ /* 0x000e64000800007f */
[----:B-1----:R-:W-:Y:S05]  /*ab60*/  @!P0 BRA `(.L_x_321) ;  /* 0xfffffffc00f08947 */ /* 0x002fea000383ffff */
[----:B------:R-:W-:Y:S05]  /*ab70*/  BRA `(.L_x_352) ;  /* 0xfffffff0009c7947 */ /* 0x000fea000383ffff */
.L_x_322:
[----:B0-----:R0:W1:Y:S02]  /*ab80*/  SYNCS.PHASECHK.TRANS64.TRYWAIT P0, [R8+URZ], R5 ;  /* 0x00000005080075a7 */ /* 0x001064000800017f */
[----:B-1----:R-:W-:Y:S05]  /*ab90*/  @!P0 NANOSLEEP.SYNCS 0x989680 ;  /* 0x009896800000895d */ /* 0x002fea0003900000 */
[----:B------:R-:W1:Y:S02]  /*aba0*/  @!P0 SYNCS.PHASECHK.TRANS64 P0, [R8+URZ], R5 ;  /* 0x00000005080085a7 */ /* 0x000e64000800007f */
[----:B-1----:R-:W-:Y:S05]  /*abb0*/  @!P0 BRA `(.L_x_322) ;  /* 0xfffffffc00f08947 */ /* 0x002fea000383ffff */
[----:B------:R-:W-:Y:S05]  /*abc0*/  BRA `(.L_x_353) ;  /* 0xfffffff000ac7947 */ /* 0x000fea000383ffff */
.L_x_323:
[----:B0-----:R0:W1:Y:S02]  /*abd0*/  SYNCS.PHASECHK.TRANS64.TRYWAIT P0, [R9+URZ], R4 ;  /* 0x00000004090075a7 */ /* 0x001064000800017f */
[----:B-1----:R-:W-:Y:S05]  /*abe0*/  @!P0 NANOSLEEP.SYNCS 0x989680 ;  /* 0x009896800000895d */ /* 0x002fea0003900000 */
[----:B------:R-:W1:Y:S02]  /*abf0*/  @!P0 SYNCS.PHASECHK.TRANS64 P0, [R9+URZ], R4 ;  /* 0x00000004090085a7 */ /* 0x000e64000800007f */
[----:B-1----:R-:W-:Y:S05]  /*ac00*/  @!P0 BRA `(.L_x_323) ;  /* 0xfffffffc00f08947 */ /* 0x002fea000383ffff */
[----:B------:R-:W-:Y:S05]  /*ac10*/  BRA `(.L_x_354) ;  /* 0xfffffff000bc7947 */ /* 0x000fea000383ffff */
.L_x_324:
[----:B0-----:R0:W1:Y:S02]  /*ac20*/  SYNCS.PHASECHK.TRANS64.TRYWAIT P0, [R8+URZ], R5 ;  /* 0x00000005080075a7 */ /* 0x001064000800017f */
[----:B-1----:R-:W-:Y:S05]  /*ac30*/  @!P0 NANOSLEEP.SYNCS 0x989680 ;  /* 0x009896800000895d */ /* 0x002fea0003900000 */
[----:B------:R-:W1:Y:S02]  /*ac40*/  @!P0 SYNCS.PHASECHK.TRANS64 P0, [R8+URZ], R5 ;  /* 0x00000005080085a7 */ /* 0x000e64000800007f */
[----:B-1----:R-:W-:Y:S05]  /*ac50*/  @!P0 BRA `(.L_x_324) ;  /* 0xfffffffc00f08947 */ /* 0x002fea000383ffff */
[----:B------:R-:W-:Y:S05]  /*ac60*/  BRA `(.L_x_355) ;  /* 0xfffffff000cc7947 */ /* 0x000fea000383ffff */
.L_x_325:
[----:B0-----:R0:W1:Y:S02]  /*ac70*/  SYNCS.PHASECHK.TRANS64.TRYWAIT P0, [R9+URZ], R4 ;  /* 0x00000004090075a7 */ /* 0x001064000800017f */
[----:B-1----:R-:W-:Y:S05]  /*ac80*/  @!P0 NANOSLEEP.SYNCS 0x989680 ;  /* 0x009896800000895d */ /* 0x002fea0003900000 */
[----:B------:R-:W1:Y:S02]  /*ac90*/  @!P0 SYNCS.PHASECHK.TRANS64 P0, [R9+URZ], R4 ;  /* 0x00000004090085a7 */ /* 0x000e64000800007f */
[----:B-1----:R-:W-:Y:S05]  /*aca0*/  @!P0 BRA `(.L_x_325) ;  /* 0xfffffffc00f08947 */ /* 0x002fea000383ffff */
[----:B------:R-:W-:Y:S05]  /*acb0*/  BRA `(.L_x_356) ;  /* 0xfffffff000dc7947 */ /* 0x000fea000383ffff */
.L_x_326:
[----:B0-----:R0:W1:Y:S02]  /*acc0*/  SYNCS.PHASECHK.TRANS64.TRYWAIT P0, [R8+URZ], R5 ;  /* 0x00000005080075a7 */ /* 0x001064000800017f */
[----:B-1----:R-:W-:Y:S05]  /*acd0*/  @!P0 NANOSLEEP.SYNCS 0x989680 ;  /* 0x009896800000895d */ /* 0x002fea0003900000 */
[----:B------:R-:W1:Y:S02]  /*ace0*/  @!P0 SYNCS.PHASECHK.TRANS64 P0, [R8+URZ], R5 ;  /* 0x00000005080085a7 */ /* 0x000e64000800007f */
[----:B-1----:R-:W-:Y:S05]  /*acf0*/  @!P0 BRA `(.L_x_326) ;  /* 0xfffffffc00f08947 */ /* 0x002fea000383ffff */
[----:B------:R-:W-:Y:S05]  /*ad00*/  BRA `(.L_x_357) ;  /* 0xfffffff000ec7947 */ /* 0x000fea000383ffff */
.L_x_327:
[----:B0-----:R0:W1:Y:S02]  /*ad10*/  SYNCS.PHASECHK.TRANS64.TRYWAIT P0, [R9+URZ], R4 ;  /* 0x00000004090075a7 */ /* 0x001064000800017f */
[----:B-1----:R-:W-:Y:S05]  /*ad20*/  @!P0 NANOSLEEP.SYNCS 0x989680 ;  /* 0x009896800000895d */ /* 0x002fea0003900000 */
[----:B------:R-:W1:Y:S02]  /*ad30*/  @!P0 SYNCS.PHASECHK.TRANS64 P0, [R9+URZ], R4 ;  /* 0x00000004090085a7 */ /* 0x000e64000800007f */
[----:B-1----:R-:W-:Y:S05]  /*ad40*/  @!P0 BRA `(.L_x_327) ;  /* 0xfffffffc00f08947 */ /* 0x002fea000383ffff */
[----:B------:R-:W-:Y:S05]  /*ad50*/  BRA `(.L_x_358) ;  /* 0xfffffff000fc7947 */ /* 0x000fea000383ffff */
.L_x_328:
[----:B0-----:R0:W1:Y:S02]  /*ad60*/  SYNCS.PHASECHK.TRANS64.TRYWAIT P0, [R8+URZ], R5 ;  /* 0x00000005080075a7 */ /* 0x001064000800017f */
[----:B-1----:R-:W-:Y:S05]  /*ad70*/  @!P0 NANOSLEEP.SYNCS 0x989680 ;  /* 0x009896800000895d */ /* 0x002fea0003900000 */
[----:B------:R-:W1:Y:S02]  /*ad80*/  @!P0 SYNCS.PHASECHK.TRANS64 P0, [R8+URZ], R5 ;  /* 0x00000005080085a7 */ /* 0x000e64000800007f */
[----:B-1----:R-:W-:Y:S05]  /*ad90*/  @!P0 BRA `(.L_x_328) ;  /* 0xfffffffc00f08947 */ /* 0x002fea000383ffff */
[----:B------:R-:W-:Y:S05]  /*ada0*/  BRA `(.L_x_359) ;  /* 0xfffffff4000c7947 */ /* 0x000fea000383ffff */
.L_x_329:
[----:B0-----:R0:W1:Y:S02]  /*adb0*/  SYNCS.PHASECHK.TRANS64.TRYWAIT P0, [R9+URZ], R4 ;  /* 0x00000004090075a7 */ /* 0x001064000800017f */
[----:B-1----:R-:W-:Y:S05]  /*adc0*/  @!P0 NANOSLEEP.SYNCS 0x989680 ;  /* 0x009896800000895d */ /* 0x002fea0003900000 */
[----:B------:R-:W1:Y:S02]  /*add0*/  @!P0 SYNCS.PHASECHK.TRANS64 P0, [R9+URZ], R4 ;  /* 0x00000004090085a7 */ /* 0x000e64000800007f */
[----:B-1----:R-:W-:Y:S05]  /*ade0*/  @!P0 BRA `(.L_x_329) ;  /* 0xfffffffc00f08947 */ /* 0x002fea000383ffff */
[----:B------:R-:W-:Y:S05]  /*adf0*/  BRA `(.L_x_360) ;  /* 0xfffffff4001c7947 */ /* 0x000fea000383ffff */
.L_x_330:
[----:B0-----:R0:W1:Y:S02]  /*ae00*/  SYNCS.PHASECHK.TRANS64.TRYWAIT P0, [R8+URZ], R5 ;  /* 0x00000005080075a7 */ /* 0x001064000800017f */
[----:B-1----:R-:W-:Y:S05]  /*ae10*/  @!P0 NANOSLEEP.SYNCS 0x989680 ;  /* 0x009896800000895d */ /* 0x002fea0003900000 */
[----:B------:R-:W1:Y:S02]  /*ae20*/  @!P0 SYNCS.PHASECHK.TRANS64 P0, [R8+URZ], R5 ;  /* 0x00000005080085a7 */ /* 0x000e64000800007f */
[----:B-1----:R-:W-:Y:S05]  /*ae30*/  @!P0 BRA `(.L_x_330) ;  /* 0xfffffffc00f08947 */ /* 0x002fea000383ffff */
[----:B------:R-:W-:Y:S05]  /*ae40*/  BRA `(.L_x_361) ;  /* 0xfffffff4002c7947 */ /* 0x000fea000383ffff */
.L_x_331:
[----:B0-----:R0:W1:Y:S02]  /*ae50*/  SYNCS.PHASECHK.TRANS64.TRYWAIT P0, [R9+URZ], R4 ;  /* 0x00000004090075a7 */ /* 0x001064000800017f */
[----:B-1----:R-:W-:Y:S05]  /*ae60*/  @!P0 NANOSLEEP.SYNCS 0x989680 ;  /* 0x009896800000895d */ /* 0x002fea0003900000 */
[----:B------:R-:W1:Y:S02]  /*ae70*/  @!P0 SYNCS.PHASECHK.TRANS64 P0, [R9+URZ], R4 ;  /* 0x00000004090085a7 */ /* 0x000e64000800007f */
[----:B-1----:R-:W-:Y:S05]  /*ae80*/  @!P0 BRA `(.L_x_331) ;  /* 0xfffffffc00f08947 */ /* 0x002fea000383ffff */
[----:B------:R-:W-:Y:S05]  /*ae90*/  BRA `(.L_x_362) ;  /* 0xfffffff4003c7947 */ /* 0x000fea000383ffff */
.L_x_332:
[----:B0-----:R0:W1:Y:S02]  /*aea0*/  SYNCS.PHASECHK.TRANS64.TRYWAIT P0, [R8+URZ], R5 ;  /* 0x00000005080075a7 */ /* 0x001064000800017f */
[----:B-1----:R-:W-:Y:S05]  /*aeb0*/  @!P0 NANOSLEEP.SYNCS 0x989680 ;  /* 0x009896800000895d */ /* 0x002fea0003900000 */
[----:B------:R-:W1:Y:S02]  /*aec0*/  @!P0 SYNCS.PHASECHK.TRANS64 P0, [R8+URZ], R5 ;  /* 0x00000005080085a7 */ /* 0x000e64000800007f */
[----:B-1----:R-:W-:Y:S05]  /*aed0*/  @!P0 BRA `(.L_x_332) ;  /* 0xfffffffc00f08947 */ /* 0x002fea000383ffff */
[----:B------:R-:W-:Y:S05]  /*aee0*/  BRA `(.L_x_363) ;  /* 0xfffffff4004c7947 */ /* 0x000fea000383ffff */
.L_x_333:
[----:B0-----:R0:W1:Y:S02]  /*aef0*/  SYNCS.PHASECHK.TRANS64.TRYWAIT P0, [R9+URZ], R4 ;  /* 0x00000004090075a7 */ /* 0x001064000800017f */
[----:B-1----:R-:W-:Y:S05]  /*af00*/  @!P0 NANOSLEEP.SYNCS 0x989680 ;  /* 0x009896800000895d */ /* 0x002fea0003900000 */
[----:B------:R-:W1:Y:S02]  /*af10*/  @!P0 SYNCS.PHASECHK.TRANS64 P0, [R9+URZ], R4 ;  /* 0x00000004090085a7 */ /* 0x000e64000800007f */
[----:B-1----:R-:W-:Y:S05]  /*af20*/  @!P0 BRA `(.L_x_333) ;  /* 0xfffffffc00f08947 */ /* 0x002fea000383ffff */
[----:B------:R-:W-:Y:S05]  /*af30*/  BRA `(.L_x_364) ;  /* 0xfffffff4005c7947 */ /* 0x000fea000383ffff */
.L_x_334:
[----:B0-----:R0:W1:Y:S02]  /*af40*/  SYNCS.PHASECHK.TRANS64.TRYWAIT P0, [R8+URZ], R5 ;  /* 0x00000005080075a7 */ /* 0x001064000800017f */
[----:B-1----:R-:W-:Y:S05]  /*af50*/  @!P0 NANOSLEEP.SYNCS 0x989680 ;  /* 0x009896800000895d */ /* 0x002fea0003900000 */
[----:B------:R-:W1:Y:S02]  /*af60*/  @!P0 SYNCS.PHASECHK.TRANS64 P0, [R8+URZ], R5 ;  /* 0x00000005080085a7 */ /* 0x000e64000800007f */
[----:B-1----:R-:W-:Y:S05]  /*af70*/  @!P0 BRA `(.L_x_334) ;  /* 0xfffffffc00f08947 */ /* 0x002fea000383ffff */
[----:B------:R-:W-:Y:S05]  /*af80*/  BRA `(.L_x_365) ;  /* 0xfffffff4006c7947 */ /* 0x000fea000383ffff */
.L_x_335:
[----:B0-----:R0:W1:Y:S02]  /*af90*/  SYNCS.PHASECHK.TRANS64.TRYWAIT P0, [R9+URZ], R4 ;  /* 0x00000004090075a7 */ /* 0x001064000800017f */
[----:B-1----:R-:W-:Y:S05]  /*afa0*/  @!P0 NANOSLEEP.SYNCS 0x989680 ;  /* 0x009896800000895d */ /* 0x002fea0003900000 */
[----:B------:R-:W1:Y:S02]  /*afb0*/  @!P0 SYNCS.PHASECHK.TRANS64 P0, [R9+URZ], R4 ;  /* 0x00000004090085a7 */ /* 0x000e64000800007f */
[----:B-1----:R-:W-:Y:S05]  /*afc0*/  @!P0 BRA `(.L_x_335) ;  /* 0xfffffffc00f08947 */ /* 0x002fea000383ffff */
[----:B------:R-:W-:Y:S05]  /*afd0*/  BRA `(.L_x_366) ;  /* 0xfffffff4007c7947 */ /* 0x000fea000383ffff */
.L_x_336:
[----:B0-----:R0:W1:Y:S02]  /*afe0*/  SYNCS.PHASECHK.TRANS64.TRYWAIT P0, [R8+URZ], R5 ;  /* 0x00000005080075a7 */ /* 0x001064000800017f */
[----:B-1----:R-:W-:Y:S05]  /*aff0*/  @!P0 NANOSLEEP.SYNCS 0x989680 ;  /* 0x009896800000895d */ /* 0x002fea0003900000 */
[----:B------:R-:W1:Y:S02]  /*b000*/  @!P0 SYNCS.PHASECHK.TRANS64 P0, [R8+URZ], R5 ;  /* 0x00000005080085a7 */ /* 0x000e64000800007f */
[----:B-1----:R-:W-:Y:S05]  /*b010*/  @!P0 BRA `(.L_x_336) ;  /* 0xfffffffc00f08947 */ /* 0x002fea000383ffff */
[----:B------:R-:W-:Y:S05]  /*b020*/  BRA `(.L_x_367) ;  /* 0xfffffff4008c7947 */ /* 0x000fea000383ffff */
.L_x_337:
[----:B-1----:R1:W2:Y:S02]  /*b030*/  SYNCS.PHASECHK.TRANS64.TRYWAIT P0, [R11+URZ], R6 ;  /* 0x000000060b0075a7 */ /* 0x0022a4000800017f */
[----:B--2---:R-:W-:Y:S05]  /*b040*/  @!P0 NANOSLEEP.SYNCS 0x989680 ;  /* 0x009896800000895d */ /* 0x004fea0003900000 */
[----:B------:R-:W2:Y:S02]  /*b050*/  @!P0 SYNCS.PHASECHK.TRANS64 P0, [R11+URZ], R6 ;  /* 0x000000060b0085a7 */ /* 0x000ea4000800007f */
[----:B--2---:R-:W-:Y:S05]  /*b060*/  @!P0 BRA `(.L_x_337) ;  /* 0xfffffffc00f08947 */ /* 0x004fea000383ffff */
[----:B------:R-:W-:Y:S05]  /*b070*/  BRA `(.L_x_368) ;  /* 0xfffffff400947947 */ /* 0x000fea000383ffff */
.L_x_369:
[----:B------:R-:W-:-:S00]  /*b080*/  BRA `(.L_x_369) ;  /* 0xfffffffc00fc7947 */ /* 0x000fc0000383ffff */
[----:B------:R-:W-:-:S00]  /*b090*/  NOP ;  /* 0x0000000000007918 */ /* 0x000fc00000000000 */
        /* <DEDUP_REMOVED lines=14> */
.L_x_370:


//--------------------- .nv.global.init           --------------------------
	.section	.nv.global.init,"aw",@progbits
.nv.global.init:
	.type		$str$22,@object
	.size		$str$22,($str$23 - $str$22)
$str$22:
        /*0000*/ 	.byte	0x6b, 0x5f, 0x74, 0x69, 0x6c, 0x65, 0x5f, 0x63, 0x6f, 0x75, 0x6e, 0x74, 0x20, 0x3e, 0x3d, 0x20
        /*0010*/ 	.byte	0x31, 0x00
	.type		$str$23,@object
	.size		$str$23,(__unnamed_1 - $str$23)
$str$23:
        /*0012*/ 	.byte	0x2f, 0x74, 0x6d, 0x70, 0x2f, 0x63, 0x75, 0x74, 0x6c, 0x61, 0x73, 0x73, 0x5f, 0x73, 0x77, 0x65
        /*0022*/ 	.byte	0x65, 0x70, 0x5f, 0x73, 0x72, 0x63, 0x2f, 0x69, 0x6e, 0x63, 0x6c, 0x75, 0x64, 0x65, 0x2f, 0x63
        /*0032*/ 	.byte	0x75, 0x74, 0x6c, 0x61, 0x73, 0x73, 0x2f, 0x67, 0x65, 0x6d, 0x6d, 0x2f, 0x63, 0x6f, 0x6c, 0x6c
        /*0042*/ 	.byte	0x65, 0x63, 0x74, 0x69, 0x76, 0x65, 0x2f, 0x73, 0x6d, 0x39, 0x30, 0x5f, 0x6d, 0x6d, 0x61, 0x5f
        /*0052*/ 	.byte	0x74, 0x6d, 0x61, 0x5f, 0x67, 0x6d, 0x6d, 0x61, 0x5f, 0x73, 0x73, 0x5f, 0x77, 0x61, 0x72, 0x70
        /*0062*/ 	.byte	0x73, 0x70, 0x65, 0x63, 0x69, 0x61, 0x6c, 0x69, 0x7a, 0x65, 0x64, 0x2e, 0x68, 0x70, 0x70, 0x00
	.type		__unnamed_1,@object
	.size		__unnamed_1,(.L_0 - __unnamed_1)
__unnamed_1:
        /*0072*/ 	.byte	0x76, 0x6f, 0x69, 0x64, 0x20, 0x63, 0x75, 0x74, 0x6c, 0x61, 0x73, 0x73, 0x3a, 0x3a, 0x67, 0x65
        /* <DEDUP_REMOVED lines=173> */
        /*0b52*/ 	.byte	0x00
.L_0:


//--------------------- .nv.shared._ZN7cutlass13device_kernelINS_4gemm6kernel13GemmUniversalIN4cute5tupleIJiiiiEEENS1_10collective13CollectiveMmaINS1_34MainloopSm90TmaGmmaWarpSpecializedILi22ENS5_IJNS4_1CILi2EEESB_NSA_ILi1EEEEEENS1_32KernelTmaWarpSpecializedPingpongEEENS5_IJNSA_ILi64EEENSA_ILi256EEENSA_ILi32EEEEEEaNS5_IJlSC_lEEEaSK_NS4_8TiledMMAINS4_8MMA_AtomIJNS4_4SM904GMMA27MMA_64x256x32_S32S8S8_SS_TNEEEENS4_6LayoutINS5_IJSC_SC_SC_EEENS5_IJNSA_ILi0EEEST_ST_EEEEENS5_IJNS4_10UnderscoreESW_SW_EEEEENS4_23SM90_TMA_LOAD_MULTICASTENS4_14ComposedLayoutINS4_7SwizzleILi1ELi4ELi3EEENS4_18smem_ptr_flag_bitsILi8EEENSR_INS5_IJNSA_ILi8EEESI_EEENS5_IJSI_SC_EEEEEEEvNS4_8identityESZ_S19_vS1A_EENS_8epilogue10collective6detail29Sm90TmaWarpSpecializedAdapterINS1D_15DefaultEpilogueIaSK_SK_NS1C_6thread17LinearCombinationIaLi1EiiLNS1H_9ScaleType4KindE0ELNS_15FloatRoundStyleE2EaEENS1_15EpilogueDefaultEEEEEvvEEEEvNT_6ParamsE --------------------------
	.section	.nv.shared._ZN7cutlass13device_kernelINS_4gemm6kernel13GemmUniversalIN4cute5tupleIJiiiiEEENS1_10collective13CollectiveMmaINS1_34MainloopSm90TmaGmmaWarpSpecializedILi22ENS5_IJNS4_1CILi2EEESB_NSA_ILi1EEEEEENS1_32KernelTmaWarpSpecializedPingpongEEENS5_IJNSA_ILi64EEENSA_ILi256EEENSA_ILi32EEEEEEaNS5_IJlSC_lEEEaSK_NS4_8TiledMMAINS4_8MMA_AtomIJNS4_4SM904GMMA27MMA_64x256x32_S32S8S8_SS_TNEEEENS4_6LayoutINS5_IJSC_SC_SC_EEENS5_IJNSA_ILi0EEEST_ST_EEEEENS5_IJNS4_10UnderscoreESW_SW_EEEEENS4_23SM90_TMA_LOAD_MULTICASTENS4_14ComposedLayoutINS4_7SwizzleILi1ELi4ELi3EEENS4_18smem_ptr_flag_bitsILi8EEENSR_INS5_IJNSA_ILi8EEESI_EEENS5_IJSI_SC_EEEEEEEvNS4_8identityESZ_S19_vS1A_EENS_8epilogue10collective6detail29Sm90TmaWarpSpecializedAdapterINS1D_15DefaultEpilogueIaSK_SK_NS1C_6thread17LinearCombinationIaLi1EiiLNS1H_9ScaleType4KindE0ELNS_15FloatRoundStyleE2EaEENS1_15EpilogueDefaultEEEEEvvEEEEvNT_6ParamsE,"aw",@nobits
	.sectionflags	@""
	.align	16
	.zero		1024


//--------------------- .nv.shared.reserved.0     --------------------------
	.section	.nv.shared.reserved.0,"aw",@nobits
	.weak		__nv_reservedSMEM_offset_0_alias
	.size		__nv_reservedSMEM_offset_0_alias, 0, 0
	.other		__nv_reservedSMEM_offset_0_alias,@"STO_CUDA_RESERVED_SHARED STV_DEFAULT"
__nv_reservedSMEM_offset_0_alias:
	.zero		0


//--------------------- .nv.global                --------------------------
	.section	.nv.global,"aw",@nobits
.nv.global:
	.type		_ZN40_INTERNAL_71725c4f_4_k_cu_9dfefd81_276614cute1_E,@object
	.size		_ZN40_INTERNAL_71725c4f_4_k_cu_9dfefd81_276614cute1_E,(_ZN40_INTERNAL_71725c4f_4_k_cu_9dfefd81_276614cuda3std3__45__cpo6cbeginE - _ZN40_INTERNAL_71725c4f_4_k_cu_9dfefd81_276614cute1_E)
_ZN40_INTERNAL_71725c4f_4_k_cu_9dfefd81_276614cute1_E:
	.zero		1
	.type		_ZN40_INTERNAL_71725c4f_4_k_cu_9dfefd81_276614cuda3std3__45__cpo6cbeginE,@object
	.size		_ZN40_INTERNAL_71725c4f_4_k_cu_9dfefd81_276614cuda3std3__45__cpo6cbeginE,(_ZN40_INTERNAL_71725c4f_4_k_cu_9dfefd81_276614cuda3std3__48in_placeE - _ZN40_INTERNAL_71725c4f_4_k_cu_9dfefd81_276614cuda3std3__45__cpo6cbeginE)
_ZN40_INTERNAL_71725c4f_4_k_cu_9dfefd81_276614cuda3std3__45__cpo6cbeginE:
	.zero		1
	.type		_ZN40_INTERNAL_71725c4f_4_k_cu_9dfefd81_276614cuda3std3__48in_placeE,@object
	.size		_ZN40_INTERNAL_71725c4f_4_k_cu_9dfefd81_276614cuda3std3__48in_placeE,(_ZN40_INTERNAL_71725c4f_4_k_cu_9dfefd81_276614cuda3std6ranges3__45__cpo9iter_moveE - _ZN40_INTERNAL_71725c4f_4_k_cu_9dfefd81_276614cuda3std3__48in_placeE)
_ZN40_INTERNAL_71725c4f_4_k_cu_9dfefd81_276614cuda3std3__48in_placeE:
	.zero		1
	.type		_ZN40_INTERNAL_71725c4f_4_k_cu_9dfefd81_276614cuda3std6ranges3__45__cpo9iter_moveE,@object
	.size		_ZN40_INTERNAL_71725c4f_4_k_cu_9dfefd81_276614cuda3std6ranges3__45__cpo9iter_moveE,(_ZN40_INTERNAL_71725c4f_4_k_cu_9dfefd81_276614cuda3std3__45__cpo5beginE - _ZN40_INTERNAL_71725c4f_4_k_cu_9dfefd81_276614cuda3std6ranges3__45__cpo9iter_moveE)
_ZN40_INTERNAL_71725c4f_4_k_cu_9dfefd81_276614cuda3std6ranges3__45__cpo9iter_moveE:
	.zero		1
	.type		_ZN40_INTERNAL_71725c4f_4_k_cu_9dfefd81_276614cuda3std3__45__cpo5beginE,@object
	.size		_ZN40_INTERNAL_71725c4f_4_k_cu_9dfefd81_276614cuda3std3__45__cpo5beginE,(_ZN40_INTERNAL_71725c4f_4_k_cu_9dfefd81_276614cuda3std3__442_GLOBAL__N__71725c4f_4_k_cu_9dfefd81_276616ignoreE - _ZN40_INTERNAL_71725c4f_4_k_cu_9dfefd81_276614cuda3std3__45__cpo5beginE)
_ZN40_INTERNAL_71725c4f_4_k_cu_9dfefd81_276614cuda3std3__45__cpo5beginE:
	.zero		1
	.type		_ZN40_INTERNAL_71725c4f_4_k_cu_9dfefd81_276614cuda3std3__442_GLOBAL__N__71725c4f_4_k_cu_9dfefd81_276616ignoreE,@object
	.size		_ZN40_INTERNAL_71725c4f_4_k_cu_9dfefd81_276614cuda3std3__442_GLOBAL__N__71725c4f_4_k_cu_9dfefd81_276616ignoreE,(_ZN40_INTERNAL_71725c4f_4_k_cu_9dfefd81_276614cute7productE - _ZN40_INTERNAL_71725c4f_4_k_cu_9dfefd81_276614cuda3std3__442_GLOBAL__N__71725c4f_4_k_cu_9dfefd81_276616ignoreE)
_ZN40_INTERNAL_71725c4f_4_k_cu_9dfefd81_276614cuda3std3__442_GLOBAL__N__71725c4f_4_k_cu_9dfefd81_276616ignoreE:
	.zero		1
	.type		_ZN40_INTERNAL_71725c4f_4_k_cu_9dfefd81_276614cute7productE,@object
	.size		_ZN40_INTERNAL_71725c4f_4_k_cu_9dfefd81_276614cute7productE,(_ZN40_INTERNAL_71725c4f_4_k_cu_9dfefd81_276614cuda3std3__45__cpo3endE - _ZN40_INTERNAL_71725c4f_4_k_cu_9dfefd81_276614cute7productE)
_ZN40_INTERNAL_71725c4f_4_k_cu_9dfefd81_276614cute7productE:
	.zero		1
	.type		_ZN40_INTERNAL_71725c4f_4_k_cu_9dfefd81_276614cuda3std3__45__cpo3endE,@object
	.size		_ZN40_INTERNAL_71725c4f_4_k_cu_9dfefd81_276614cuda3std3__45__cpo3endE,(_ZN40_INTERNAL_71725c4f_4_k_cu_9dfefd81_276614cuda3std3__419piecewise_constructE - _ZN40_INTERNAL_71725c4f_4_k_cu_9dfefd81_276614cuda3std3__45__cpo3endE)
_ZN40_INTERNAL_71725c4f_4_k_cu_9dfefd81_276614cuda3std3__45__cpo3endE:
	.zero		1
	.type		_ZN40_INTERNAL_71725c4f_4_k_cu_9dfefd81_276614cuda3std3__419piecewise_constructE,@object
	.size		_ZN40_INTERNAL_71725c4f_4_k_cu_9dfefd81_276614cuda3std3__419piecewise_constructE,(_ZN40_INTERNAL_71725c4f_4_k_cu_9dfefd81_276614cuda3std3__45__cpo4cendE - _ZN40_INTERNAL_71725c4f_4_k_cu_9dfefd81_276614cuda3std3__419piecewise_constructE)
_ZN40_INTERNAL_71725c4f_4_k_cu_9dfefd81_276614cuda3std3__419piecewise_constructE:
	.zero		1
	.type		_ZN40_INTERNAL_71725c4f_4_k_cu_9dfefd81_276614cuda3std3__45__cpo4cendE,@object
	.size		_ZN40_INTERNAL_71725c4f_4_k_cu_9dfefd81_276614cuda3std3__45__cpo4cendE,(_ZN40_INTERNAL_71725c4f_4_k_cu_9dfefd81_276614cuda3std6ranges3__45__cpo4swapE - _ZN40_INTERNAL_71725c4f_4_k_cu_9dfefd81_276614cuda3std3__45__cpo4cendE)
_ZN40_INTERNAL_71725c4f_4_k_cu_9dfefd81_276614cuda3std3__45__cpo4cendE:
	.zero		1
	.type		_ZN40_INTERNAL_71725c4f_4_k_cu_9dfefd81_276614cuda3std6ranges3__45__cpo4swapE,@object
	.size		_ZN40_INTERNAL_71725c4f_4_k_cu_9dfefd81_276614cuda3std6ranges3__45__cpo4swapE,(.L_8 - _ZN40_INTERNAL_71725c4f_4_k_cu_9dfefd81_276614cuda3std6ranges3__45__cpo4swapE)
_ZN40_INTERNAL_71725c4f_4_k_cu_9dfefd81_276614cuda3std6ranges3__45__cpo4swapE:
	.zero		1
.L_8:


//--------------------- .nv.constant0._ZN7cutlass13device_kernelINS_4gemm6kernel13GemmUniversalIN4cute5tupleIJiiiiEEENS1_10collective13CollectiveMmaINS1_34MainloopSm90TmaGmmaWarpSpecializedILi22ENS5_IJNS4_1CILi2EEESB_NSA_ILi1EEEEEENS1_32KernelTmaWarpSpecializedPingpongEEENS5_IJNSA_ILi64EEENSA_ILi256EEENSA_ILi32EEEEEEaNS5_IJlSC_lEEEaSK_NS4_8TiledMMAINS4_8MMA_AtomIJNS4_4SM904GMMA27MMA_64x256x32_S32S8S8_SS_TNEEEENS4_6LayoutINS5_IJSC_SC_SC_EEENS5_IJNSA_ILi0EEEST_ST_EEEEENS5_IJNS4_10UnderscoreESW_SW_EEEEENS4_23SM90_TMA_LOAD_MULTICASTENS4_14ComposedLayoutINS4_7SwizzleILi1ELi4ELi3EEENS4_18smem_ptr_flag_bitsILi8EEENSR_INS5_IJNSA_ILi8EEESI_EEENS5_IJSI_SC_EEEEEEEvNS4_8identityESZ_S19_vS1A_EENS_8epilogue10collective6detail29Sm90TmaWarpSpecializedAdapterINS1D_15DefaultEpilogueIaSK_SK_NS1C_6thread17LinearCombinationIaLi1EiiLNS1H_9ScaleType4KindE0ELNS_15FloatRoundStyleE2EaEENS1_15EpilogueDefaultEEEEEvvEEEEvNT_6ParamsE --------------------------
	.section	.nv.constant0._ZN7cutlass13device_kernelINS_4gemm6kernel13GemmUniversalIN4cute5tupleIJiiiiEEENS1_10collective13CollectiveMmaINS1_34MainloopSm90TmaGmmaWarpSpecializedILi22ENS5_IJNS4_1CILi2EEESB_NSA_ILi1EEEEEENS1_32KernelTmaWarpSpecializedPingpongEEENS5_IJNSA_ILi64EEENSA_ILi256EEENSA_ILi32EEEEEEaNS5_IJlSC_lEEEaSK_NS4_8TiledMMAINS4_8MMA_AtomIJNS4_4SM904GMMA27MMA_64x256x32_S32S8S8_SS_TNEEEENS4_6LayoutINS5_IJSC_SC_SC_EEENS5_IJNSA_ILi0EEEST_ST_EEEEENS5_IJNS4_10UnderscoreESW_SW_EEEEENS4_23SM90_TMA_LOAD_MULTICASTENS4_14ComposedLayoutINS4_7SwizzleILi1ELi4ELi3EEENS4_18smem_ptr_flag_bitsILi8EEENSR_INS5_IJNSA_ILi8EEESI_EEENS5_IJSI_SC_EEEEEEEvNS4_8identityESZ_S19_vS1A_EENS_8epilogue10collective6detail29Sm90TmaWarpSpecializedAdapterINS1D_15DefaultEpilogueIaSK_SK_NS1C_6thread17LinearCombinationIaLi1EiiLNS1H_9ScaleType4KindE0ELNS_15FloatRoundStyleE2EaEENS1_15EpilogueDefaultEEEEEvvEEEEvNT_6ParamsE,"a",@progbits
	.sectionflags	@""
	.align	4
.nv.constant0._ZN7cutlass13device_kernelINS_4gemm6kernel13GemmUniversalIN4cute5tupleIJiiiiEEENS1_10collective13CollectiveMmaINS1_34MainloopSm90TmaGmmaWarpSpecializedILi22ENS5_IJNS4_1CILi2EEESB_NSA_ILi1EEEEEENS1_32KernelTmaWarpSpecializedPingpongEEENS5_IJNSA_ILi64EEENSA_ILi256EEENSA_ILi32EEEEEEaNS5_IJlSC_lEEEaSK_NS4_8TiledMMAINS4_8MMA_AtomIJNS4_4SM904GMMA27MMA_64x256x32_S32S8S8_SS_TNEEEENS4_6LayoutINS5_IJSC_SC_SC_EEENS5_IJNSA_ILi0EEEST_ST_EEEEENS5_IJNS4_10UnderscoreESW_SW_EEEEENS4_23SM90_TMA_LOAD_MULTICASTENS4_14ComposedLayoutINS4_7SwizzleILi1ELi4ELi3EEENS4_18smem_ptr_flag_bitsILi8EEENSR_INS5_IJNSA_ILi8EEESI_EEENS5_IJSI_SC_EEEEEEEvNS4_8identityESZ_S19_vS1A_EENS_8epilogue10collective6detail29Sm90TmaWarpSpecializedAdapterINS1D_15DefaultEpilogueIaSK_SK_NS1C_6thread17LinearCombinationIaLi1EiiLNS1H_9ScaleType4KindE0ELNS_15FloatRoundStyleE2EaEENS1_15EpilogueDefaultEEEEEvvEEEEvNT_6ParamsE:
	.zero		1664


//--------------------- SYMBOLS --------------------------

	.type		.nv.reservedSmem.offset0,@object
	.size		.nv.reservedSmem.offset0,0x4
	.type		__assertfail,@function
